//
// Generated by NVIDIA NVVM Compiler
//
// Compiler Build ID: CL-36424714
// Cuda compilation tools, release 13.0, V13.0.88
// Based on NVVM 20.0.0
//

.version 9.0
.target sm_100
.address_size 64

	// .globl	_Z4quadPvPdS0_

.visible .entry _Z4quadPvPdS0_(
	.param .u64 .ptr .align 1 _Z4quadPvPdS0__param_0,
	.param .u64 .ptr .align 1 _Z4quadPvPdS0__param_1,
	.param .u64 .ptr .align 1 _Z4quadPvPdS0__param_2
)
{
	.reg .pred 	%p<7>;
	.reg .b32 	%r<20>;
	.reg .b64 	%rd<90>;
	.reg .b64 	%fd<70>;

	ld.param.u64 	%rd53, [_Z4quadPvPdS0__param_0];
	ld.param.u64 	%rd51, [_Z4quadPvPdS0__param_1];
	ld.param.u64 	%rd52, [_Z4quadPvPdS0__param_2];
	cvta.to.global.u64 	%rd1, %rd52;
	cvta.to.global.u64 	%rd2, %rd51;
	cvta.to.global.u64 	%rd54, %rd53;
	mov.u32 	%r1, %tid.x;
	mul.wide.u32 	%rd55, %r1, 48;
	add.s64 	%rd56, %rd54, %rd55;
	ld.global.u64 	%rd3, [%rd56];
	ld.global.u64 	%rd57, [%rd56+8];
	cvta.to.global.u64 	%rd4, %rd57;
	ld.global.u64 	%rd58, [%rd56+16];
	cvta.to.global.u64 	%rd5, %rd58;
	ld.global.u64 	%rd59, [%rd56+24];
	cvta.to.global.u64 	%rd6, %rd59;
	ld.global.u64 	%rd7, [%rd56+32];
	ld.global.s32 	%rd8, [%rd56+40];
	or.b64  	%rd60, %rd7, %rd8;
	and.b64  	%rd61, %rd60, -4294967296;
	setp.ne.s64 	%p1, %rd61, 0;
	@%p1 bra 	$L__BB0_2;
	cvt.u32.u64 	%r2, %rd8;
	cvt.u32.u64 	%r3, %rd7;
	div.u32 	%r4, %r3, %r2;
	cvt.u64.u32 	%rd75, %r4;
	bra.uni 	$L__BB0_3;
$L__BB0_2:
	div.u64 	%rd75, %rd7, %rd8;
$L__BB0_3:
	add.s64 	%rd62, %rd75, %rd3;
	min.u64 	%rd12, %rd62, %rd7;
	setp.ge.s64 	%p2, %rd3, %rd12;
	@%p2 bra 	$L__BB0_10;
	sub.s64 	%rd63, %rd12, %rd3;
	and.b64  	%rd76, %rd63, 3;
	setp.eq.s64 	%p3, %rd76, 0;
	mov.u64 	%rd83, %rd3;
	@%p3 bra 	$L__BB0_7;
	shl.b64 	%rd64, %rd3, 3;
	add.s64 	%rd81, %rd1, %rd64;
	add.s64 	%rd80, %rd2, %rd64;
	shl.b64 	%rd65, %rd3, 2;
	add.s64 	%rd79, %rd6, %rd65;
	add.s64 	%rd78, %rd5, %rd65;
	add.s64 	%rd77, %rd4, %rd65;
	mov.u64 	%rd83, %rd3;
$L__BB0_6:
	.pragma "nounroll";
	ld.global.u32 	%r5, [%rd77];
	cvt.rn.f64.s32 	%fd1, %r5;
	ld.global.u32 	%r6, [%rd78];
	cvt.rn.f64.s32 	%fd2, %r6;
	ld.global.u32 	%r7, [%rd79];
	cvt.rn.f64.s32 	%fd3, %r7;
	mul.f64 	%fd4, %fd1, 0dC010000000000000;
	mul.f64 	%fd5, %fd4, %fd3;
	fma.rn.f64 	%fd6, %fd2, %fd2, %fd5;
	sqrt.rn.f64 	%fd7, %fd6;
	sub.f64 	%fd8, %fd7, %fd2;
	add.f64 	%fd9, %fd1, %fd1;
	div.rn.f64 	%fd10, %fd8, %fd9;
	neg.f64 	%fd11, %fd2;
	sub.f64 	%fd12, %fd11, %fd7;
	div.rn.f64 	%fd13, %fd12, %fd9;
	st.global.f64 	[%rd80], %fd10;
	st.global.f64 	[%rd81], %fd13;
	add.s64 	%rd83, %rd83, 1;
	add.s64 	%rd81, %rd81, 8;
	add.s64 	%rd80, %rd80, 8;
	add.s64 	%rd79, %rd79, 4;
	add.s64 	%rd78, %rd78, 4;
	add.s64 	%rd77, %rd77, 4;
	add.s64 	%rd76, %rd76, -1;
	setp.ne.s64 	%p4, %rd76, 0;
	@%p4 bra 	$L__BB0_6;
$L__BB0_7:
	sub.s64 	%rd66, %rd3, %rd12;
	setp.gt.u64 	%p5, %rd66, -4;
	@%p5 bra 	$L__BB0_10;
	ld.param.u64 	%rd74, [_Z4quadPvPdS0__param_2];
	ld.param.u64 	%rd73, [_Z4quadPvPdS0__param_1];
	shl.b64 	%rd67, %rd83, 3;
	add.s64 	%rd68, %rd67, 16;
	cvta.to.global.u64 	%rd69, %rd73;
	add.s64 	%rd88, %rd69, %rd68;
	cvta.to.global.u64 	%rd70, %rd74;
	add.s64 	%rd87, %rd70, %rd68;
	shl.b64 	%rd71, %rd83, 2;
	add.s64 	%rd72, %rd71, 8;
	add.s64 	%rd86, %rd4, %rd72;
	add.s64 	%rd85, %rd6, %rd72;
	add.s64 	%rd84, %rd5, %rd72;
$L__BB0_9:
	ld.global.u32 	%r8, [%rd86+-8];
	cvt.rn.f64.s32 	%fd14, %r8;
	ld.global.u32 	%r9, [%rd84+-8];
	cvt.rn.f64.s32 	%fd15, %r9;
	ld.global.u32 	%r10, [%rd85+-8];
	cvt.rn.f64.s32 	%fd16, %r10;
	mul.f64 	%fd17, %fd15, %fd15;
	mul.f64 	%fd18, %fd14, 0d4010000000000000;
	mul.f64 	%fd19, %fd18, %fd16;
	sub.f64 	%fd20, %fd17, %fd19;
	sqrt.rn.f64 	%fd21, %fd20;
	sub.f64 	%fd22, %fd21, %fd15;
	add.f64 	%fd23, %fd14, %fd14;
	div.rn.f64 	%fd24, %fd22, %fd23;
	neg.f64 	%fd25, %fd15;
	sub.f64 	%fd26, %fd25, %fd21;
	div.rn.f64 	%fd27, %fd26, %fd23;
	st.global.f64 	[%rd88+-16], %fd24;
	st.global.f64 	[%rd87+-16], %fd27;
	ld.global.u32 	%r11, [%rd86+-4];
	cvt.rn.f64.s32 	%fd28, %r11;
	ld.global.u32 	%r12, [%rd84+-4];
	cvt.rn.f64.s32 	%fd29, %r12;
	ld.global.u32 	%r13, [%rd85+-4];
	cvt.rn.f64.s32 	%fd30, %r13;
	mul.f64 	%fd31, %fd29, %fd29;
	mul.f64 	%fd32, %fd28, 0d4010000000000000;
	mul.f64 	%fd33, %fd32, %fd30;
	sub.f64 	%fd34, %fd31, %fd33;
	sqrt.rn.f64 	%fd35, %fd34;
	sub.f64 	%fd36, %fd35, %fd29;
	add.f64 	%fd37, %fd28, %fd28;
	div.rn.f64 	%fd38, %fd36, %fd37;
	neg.f64 	%fd39, %fd29;
	sub.f64 	%fd40, %fd39, %fd35;
	div.rn.f64 	%fd41, %fd40, %fd37;
	st.global.f64 	[%rd88+-8], %fd38;
	st.global.f64 	[%rd87+-8], %fd41;
	ld.global.u32 	%r14, [%rd86];
	cvt.rn.f64.s32 	%fd42, %r14;
	ld.global.u32 	%r15, [%rd84];
	cvt.rn.f64.s32 	%fd43, %r15;
	ld.global.u32 	%r16, [%rd85];
	cvt.rn.f64.s32 	%fd44, %r16;
	mul.f64 	%fd45, %fd43, %fd43;
	mul.f64 	%fd46, %fd42, 0d4010000000000000;
	mul.f64 	%fd47, %fd46, %fd44;
	sub.f64 	%fd48, %fd45, %fd47;
	sqrt.rn.f64 	%fd49, %fd48;
	sub.f64 	%fd50, %fd49, %fd43;
	add.f64 	%fd51, %fd42, %fd42;
	div.rn.f64 	%fd52, %fd50, %fd51;
	neg.f64 	%fd53, %fd43;
	sub.f64 	%fd54, %fd53, %fd49;
	div.rn.f64 	%fd55, %fd54, %fd51;
	st.global.f64 	[%rd88], %fd52;
	st.global.f64 	[%rd87], %fd55;
	ld.global.u32 	%r17, [%rd86+4];
	cvt.rn.f64.s32 	%fd56, %r17;
	ld.global.u32 	%r18, [%rd84+4];
	cvt.rn.f64.s32 	%fd57, %r18;
	ld.global.u32 	%r19, [%rd85+4];
	cvt.rn.f64.s32 	%fd58, %r19;
	mul.f64 	%fd59, %fd57, %fd57;
	mul.f64 	%fd60, %fd56, 0d4010000000000000;
	mul.f64 	%fd61, %fd60, %fd58;
	sub.f64 	%fd62, %fd59, %fd61;
	sqrt.rn.f64 	%fd63, %fd62;
	sub.f64 	%fd64, %fd63, %fd57;
	add.f64 	%fd65, %fd56, %fd56;
	div.rn.f64 	%fd66, %fd64, %fd65;
	neg.f64 	%fd67, %fd57;
	sub.f64 	%fd68, %fd67, %fd63;
	div.rn.f64 	%fd69, %fd68, %fd65;
	st.global.f64 	[%rd88+8], %fd66;
	st.global.f64 	[%rd87+8], %fd69;
	add.s64 	%rd83, %rd83, 4;
	add.s64 	%rd88, %rd88, 32;
	add.s64 	%rd87, %rd87, 32;
	add.s64 	%rd86, %rd86, 16;
	add.s64 	%rd85, %rd85, 16;
	add.s64 	%rd84, %rd84, 16;
	setp.lt.s64 	%p6, %rd83, %rd12;
	@%p6 bra 	$L__BB0_9;
$L__BB0_10:
	ret;

}


// ===== COMPILED SASS (sm_100) =====

	.target	sm_100

	.elftype	@"ET_EXEC"


//--------------------- .note.nv.tkinfo           --------------------------
	.section	.note.nv.tkinfo,"",@"SHT_NOTE"
	.sectionflags	@"SHF_NOTE_NV_TKINFO"
	.tkinfo
        /*0018*/ 	.word	0x00000002
        /*0030*/ 	.string	""
        /*0030*/ 	.string	"ptxas"
        /*0030*/ 	.string	"Cuda compilation tools, release 13.0, V13.0.88"
        /*0030*/ 	.string	"Build cuda_13.0.r13.0/compiler.36424714_0"
        /*0030*/ 	.string	"-arch sm_100 -m 64 "



//--------------------- .note.nv.cuinfo           --------------------------
	.section	.note.nv.cuinfo,"",@"SHT_NOTE"
	.sectionflags	@"SHF_NOTE_NV_CUINFO"
        /*0018*/ 	.short	0x0002
        /*001a*/ 	.short	0x0064
        /*001c*/ 	.short	0x0082
	.zero		2


//--------------------- .nv.info                  --------------------------
	.section	.nv.info,"",@"SHT_CUDA_INFO"
	.align	4


	//----- nvinfo : EIATTR_REGCOUNT
	.align		4
        /*0000*/ 	.byte	0x04, 0x2f
        /*0002*/ 	.short	(.L_1 - .L_0)
	.align		4
.L_0:
        /*0004*/ 	.word	index@(_Z4quadPvPdS0_)
        /*0008*/ 	.word	0x00000036


	//----- nvinfo : EIATTR_FRAME_SIZE
	.align		4
.L_1:
        /*000c*/ 	.byte	0x04, 0x11
        /*000e*/ 	.short	(.L_3 - .L_2)
	.align		4
.L_2:
        /*0010*/ 	.word	index@($__internal_2_$__cuda_sm20_dsqrt_rn_f64_mediumpath_v1)
        /*0014*/ 	.word	0x00000000


	//----- nvinfo : EIATTR_FRAME_SIZE
	.align		4
.L_3:
        /*0018*/ 	.byte	0x04, 0x11
        /*001a*/ 	.short	(.L_5 - .L_4)
	.align		4
.L_4:
        /*001c*/ 	.word	index@($__internal_1_$__cuda_sm20_div_u64)
        /*0020*/ 	.word	0x00000000


	//----- nvinfo : EIATTR_FRAME_SIZE
	.align		4
.L_5:
        /*0024*/ 	.byte	0x04, 0x11
        /*0026*/ 	.short	(.L_7 - .L_6)
	.align		4
.L_6:
        /*0028*/ 	.word	index@($__internal_0_$__cuda_sm20_div_rn_f64_full)
        /*002c*/ 	.word	0x00000000


	//----- nvinfo : EIATTR_FRAME_SIZE
	.align		4
.L_7:
        /*0030*/ 	.byte	0x04, 0x11
        /*0032*/ 	.short	(.L_9 - .L_8)
	.align		4
.L_8:
        /*0034*/ 	.word	index@(_Z4quadPvPdS0_)
        /*0038*/ 	.word	0x00000000


	//----- nvinfo : EIATTR_MIN_STACK_SIZE
	.align		4
.L_9:
        /*003c*/ 	.byte	0x04, 0x12
        /*003e*/ 	.short	(.L_11 - .L_10)
	.align		4
.L_10:
        /*0040*/ 	.word	index@(_Z4quadPvPdS0_)
        /*0044*/ 	.word	0x00000000
.L_11:


//--------------------- .nv.compat                --------------------------
	.section	.nv.compat,"",@"SHT_CUDA_COMPAT_INFO"
	.align	4
        /*0000*/ 	.byte	0x02, 0x09, 0x00, 0x00, 0x02, 0x02, 0x01, 0x00, 0x02, 0x05, 0x05, 0x00, 0x03, 0x07, 0x01, 0x01
        /*0010*/ 	.byte	0x02, 0x03, 0x00, 0x00, 0x02, 0x06, 0x01, 0x00, 0x04, 0x0b, 0x08, 0x00, 0x01, 0x00, 0x00, 0x00
        /*0020*/ 	.byte	0x00, 0x00, 0x00, 0x00


//--------------------- .nv.info._Z4quadPvPdS0_   --------------------------
	.section	.nv.info._Z4quadPvPdS0_,"",@"SHT_CUDA_INFO"
	.sectionflags	@""
	.align	4


	//----- nvinfo : EIATTR_CUDA_API_VERSION
	.align		4
        /*0000*/ 	.byte	0x04, 0x37
        /*0002*/ 	.short	(.L_13 - .L_12)
.L_12:
        /*0004*/ 	.word	0x00000082


	//----- nvinfo : EIATTR_KPARAM_INFO
	.align		4
.L_13:
        /*0008*/ 	.byte	0x04, 0x17
        /*000a*/ 	.short	(.L_15 - .L_14)
.L_14:
        /*000c*/ 	.word	0x00000000
        /*0010*/ 	.short	0x0002
        /*0012*/ 	.short	0x0010
        /*0014*/ 	.byte	0x00, 0xf5, 0x21, 0x00


	//----- nvinfo : EIATTR_KPARAM_INFO
	.align		4
.L_15:
        /*0018*/ 	.byte	0x04, 0x17
        /*001a*/ 	.short	(.L_17 - .L_16)
.L_16:
        /*001c*/ 	.word	0x00000000
        /*0020*/ 	.short	0x0001
        /*0022*/ 	.short	0x0008
        /*0024*/ 	.byte	0x00, 0xf5, 0x21, 0x00


	//----- nvinfo : EIATTR_KPARAM_INFO
	.align		4
.L_17:
        /*0028*/ 	.byte	0x04, 0x17
        /*002a*/ 	.short	(.L_19 - .L_18)
.L_18:
        /*002c*/ 	.word	0x00000000
        /*0030*/ 	.short	0x0000
        /*0032*/ 	.short	0x0000
        /*0034*/ 	.byte	0x00, 0xf5, 0x21, 0x00


	//----- nvinfo : EIATTR_SPARSE_MMA_MASK
	.align		4
.L_19:
        /*0038*/ 	.byte	0x03, 0x50
        /*003a*/ 	.short	0x0000


	//----- nvinfo : EIATTR_MAXREG_COUNT
	.align		4
        /*003c*/ 	.byte	0x03, 0x1b
        /*003e*/ 	.short	0x00ff


	//----- nvinfo : EIATTR_MERCURY_ISA_VERSION
	.align		4
        /*0040*/ 	.byte	0x03, 0x5f
        /*0042*/ 	.short	0x0101


	//----- nvinfo : EIATTR_VRC_CTA_INIT_COUNT
	.align		4
        /*0044*/ 	.byte	0x02, 0x4a
	.zero		1
	.zero		1


	//----- nvinfo : EIATTR_EXIT_INSTR_OFFSETS
	.align		4
        /*0048*/ 	.byte	0x04, 0x1c
        /*004a*/ 	.short	(.L_21 - .L_20)


	//   ....[0]....
.L_20:
        /*004c*/ 	.word	0x00000310


	//   ....[1]....
        /*0050*/ 	.word	0x00000b30


	//   ....[2]....
        /*0054*/ 	.word	0x00002190


	//----- nvinfo : EIATTR_CRS_STACK_SIZE
	.align		4
.L_21:
        /*0058*/ 	.byte	0x04, 0x1e
        /*005a*/ 	.short	(.L_23 - .L_22)
.L_22:
        /*005c*/ 	.word	0x00000000


	//----- nvinfo : EIATTR_CBANK_PARAM_SIZE
	.align		4
.L_23:
        /*0060*/ 	.byte	0x03, 0x19
        /*0062*/ 	.short	0x0018


	//----- nvinfo : EIATTR_PARAM_CBANK
	.align		4
        /*0064*/ 	.byte	0x04, 0x0a
        /*0066*/ 	.short	(.L_25 - .L_24)
	.align		4
.L_24:
        /*0068*/ 	.word	index@(.nv.constant0._Z4quadPvPdS0_)
        /*006c*/ 	.short	0x0380
        /*006e*/ 	.short	0x0018


	//----- nvinfo : EIATTR_SW_WAR
	.align		4
.L_25:
        /*0070*/ 	.byte	0x04, 0x36
        /*0072*/ 	.short	(.L_27 - .L_26)
.L_26:
        /*0074*/ 	.word	0x00000008
.L_27:


//--------------------- .nv.callgraph             --------------------------
	.section	.nv.callgraph,"",@"SHT_CUDA_CALLGRAPH"
	.align	4
	.sectionentsize	8
	.align		4
        /*0000*/ 	.word	0x00000000
	.align		4
        /*0004*/ 	.word	0xffffffff
	.align		4
        /*0008*/ 	.word	0x00000000
	.align		4
        /*000c*/ 	.word	0xfffffffe
	.align		4
        /*0010*/ 	.word	0x00000000
	.align		4
        /*0014*/ 	.word	0xfffffffd
	.align		4
        /*0018*/ 	.word	0x00000000
	.align		4
        /*001c*/ 	.word	0xfffffffc


//--------------------- .text._Z4quadPvPdS0_      --------------------------
	.section	.text._Z4quadPvPdS0_,"ax",@progbits
	.align	128
        .global         _Z4quadPvPdS0_
        .type           _Z4quadPvPdS0_,@function
        .size           _Z4quadPvPdS0_,(.L_x_49 - _Z4quadPvPdS0_)
        .other          _Z4quadPvPdS0_,@"STO_CUDA_ENTRY STV_DEFAULT"
_Z4quadPvPdS0_:
.text._Z4quadPvPdS0_:
[----:B------:R-:W-:Y:S01]  /*0000*/  LDC R1, c[0x0][0x37c] ;  /* 0x0000df00ff017b82 */ /* 0x000fe20000000800 */
[----:B------:R-:W0:Y:S07]  /*0010*/  S2R R3, SR_TID.X ;  /* 0x0000000000037919 */ /* 0x000e2e0000002100 */
[----:B------:R-:W0:Y:S01]  /*0020*/  LDC.64 R6, c[0x0][0x380] ;  /* 0x0000e000ff067b82 */ /* 0x000e220000000a00 */
[----:B------:R-:W1:Y:S01]  /*0030*/  LDCU.64 UR4, c[0x0][0x358] ;  /* 0x00006b00ff0477ac */ /* 0x000e620008000a00 */
[----:B0-----:R-:W-:-:S05]  /*0040*/  IMAD.WIDE.U32 R6, R3, 0x30, R6 ;  /* 0x0000003003067825 */ /* 0x001fca00078e0006 */
[----:B-1----:R-:W2:Y:S04]  /*0050*/  LDG.E R0, desc[UR4][R6.64+0x28] ;  /* 0x0000280406007981 */ /* 0x002ea8000c1e1900 */
[----:B------:R-:W3:Y:S04]  /*0060*/  LDG.E.64 R2, desc[UR4][R6.64+0x20] ;  /* 0x0000200406027981 */ /* 0x000ee8000c1e1b00 */
[----:B------:R0:W5:Y:S04]  /*0070*/  LDG.E.64 R24, desc[UR4][R6.64+0x8] ;  /* 0x0000080406187981 */ /* 0x000168000c1e1b00 */
[----:B------:R0:W5:Y:S04]  /*0080*/  LDG.E.64 R22, desc[UR4][R6.64+0x10] ;  /* 0x0000100406167981 */ /* 0x000168000c1e1b00 */
[----:B------:R0:W5:Y:S04]  /*0090*/  LDG.E.64 R20, desc[UR4][R6.64+0x18] ;  /* 0x0000180406147981 */ /* 0x000168000c1e1b00 */
[----:B------:R0:W5:Y:S01]  /*00a0*/  LDG.E.64 R18, desc[UR4][R6.64] ;  /* 0x0000000406127981 */ /* 0x000162000c1e1b00 */
[----:B------:R-:W-:Y:S01]  /*00b0*/  BSSY.RECONVERGENT B0, `(.L_x_0) ;  /* 0x000001d000007945 */ /* 0x000fe20003800200 */
[----:B--2---:R-:W-:-:S04]  /*00c0*/  SHF.R.S32.HI R5, RZ, 0x1f, R0 ;  /* 0x0000001fff057819 */ /* 0x004fc80000011400 */
[----:B---3--:R-:W-:-:S04]  /*00d0*/  LOP3.LUT R4, R3, R5, RZ, 0xfc, !PT ;  /* 0x0000000503047212 */ /* 0x008fc800078efcff */
[----:B------:R-:W-:-:S13]  /*00e0*/  ISETP.NE.U32.AND P0, PT, R4, RZ, PT ;  /* 0x000000ff0400720c */ /* 0x000fda0003f05070 */
[----:B0-----:R-:W-:Y:S05]  /*00f0*/  @P0 BRA `(.L_x_1) ;  /* 0x0000000000500947 */ /* 0x001fea0003800000 */
[----:B------:R-:W0:Y:S01]  /*0100*/  I2F.U32.RP R6, R0 ;  /* 0x0000000000067306 */ /* 0x000e220000209000 */
[----:B------:R-:W-:Y:S01]  /*0110*/  IMAD.MOV R7, RZ, RZ, -R0 ;  /* 0x000000ffff077224 */ /* 0x000fe200078e0a00 */
[----:B------:R-:W-:-:S06]  /*0120*/  ISETP.NE.U32.AND P2, PT, R0, RZ, PT ;  /* 0x000000ff0000720c */ /* 0x000fcc0003f45070 */
[----:B0-----:R-:W0:Y:S02]  /*0130*/  MUFU.RCP R6, R6 ;  /* 0x0000000600067308 */ /* 0x001e240000001000 */
[----:B0-----:R-:W-:-:S06]  /*0140*/  VIADD R4, R6, 0xffffffe ;  /* 0x0ffffffe06047836 */ /* 0x001fcc0000000000 */
[----:B------:R0:W1:Y:S02]  /*0150*/  F2I.FTZ.U32.TRUNC.NTZ R5, R4 ;  /* 0x0000000400057305 */ /* 0x000064000021f000 */
[----:B0-----:R-:W-:Y:S02]  /*0160*/  IMAD.MOV.U32 R4, RZ, RZ, RZ ;  /* 0x000000ffff047224 */ /* 0x001fe400078e00ff */
[----:B-1----:R-:W-:-:S04]  /*0170*/  IMAD R7, R7, R5, RZ ;  /* 0x0000000507077224 */ /* 0x002fc800078e02ff */
[----:B------:R-:W-:-:S06]  /*0180*/  IMAD.HI.U32 R5, R5, R7, R4 ;  /* 0x0000000705057227 */ /* 0x000fcc00078e0004 */
[----:B------:R-:W-:-:S04]  /*0190*/  IMAD.HI.U32 R4, R5, R2, RZ ;  /* 0x0000000205047227 */ /* 0x000fc800078e00ff */
[----:B------:R-:W-:-:S04]  /*01a0*/  IMAD.MOV R5, RZ, RZ, -R4 ;  /* 0x000000ffff057224 */ /* 0x000fc800078e0a04 */
[----:B------:R-:W-:-:S05]  /*01b0*/  IMAD R5, R0, R5, R2 ;  /* 0x0000000500057224 */ /* 0x000fca00078e0202 */
[----:B------:R-:W-:-:S13]  /*01c0*/  ISETP.GE.U32.AND P0, PT, R5, R0, PT ;  /* 0x000000000500720c */ /* 0x000fda0003f06070 */
[----:B------:R-:W-:Y:S02]  /*01d0*/  @P0 IMAD.IADD R5, R5, 0x1, -R0 ;  /* 0x0000000105050824 */ /* 0x000fe400078e0a00 */
[----:B------:R-:W-:-:S03]  /*01e0*/  @P0 VIADD R4, R4, 0x1 ;  /* 0x0000000104040836 */ /* 0x000fc60000000000 */
[----:B------:R-:W-:Y:S01]  /*01f0*/  ISETP.GE.U32.AND P1, PT, R5, R0, PT ;  /* 0x000000000500720c */ /* 0x000fe20003f26070 */
[----:B------:R-:W-:-:S12]  /*0200*/  IMAD.MOV.U32 R5, RZ, RZ, RZ ;  /* 0x000000ffff057224 */ /* 0x000fd800078e00ff */
[----:B------:R-:W-:Y:S02]  /*0210*/  @P1 IADD3 R4, PT, PT, R4, 0x1, RZ ;  /* 0x0000000104041810 */ /* 0x000fe40007ffe0ff */
[----:B------:R-:W-:Y:S01]  /*0220*/  @!P2 LOP3.LUT R4, RZ, R0, RZ, 0x33, !PT ;  /* 0x00000000ff04a212 */ /* 0x000fe200078e33ff */
[----:B------:R-:W-:Y:S06]  /*0230*/  BRA `(.L_x_2) ;  /* 0x0000000000107947 */ /* 0x000fec0003800000 */
.L_x_1:
[----:B------:R-:W-:-:S07]  /*0240*/  MOV R4, 0x260 ;  /* 0x0000026000047802 */ /* 0x000fce0000000f00 */
[----:B-----5:R-:W-:Y:S05]  /*0250*/  CALL.REL.NOINC `($__internal_1_$__cuda_sm20_div_u64) ;  /* 0x00000024003c7944 */ /* 0x020fea0003c00000 */
[----:B------:R-:W-:Y:S02]  /*0260*/  IMAD.MOV.U32 R4, RZ, RZ, R0 ;  /* 0x000000ffff047224 */ /* 0x000fe400078e0000 */
[----:B------:R-:W-:-:S07]  /*0270*/  IMAD.MOV.U32 R5, RZ, RZ, R7 ;  /* 0x000000ffff057224 */ /* 0x000fce00078e0007 */
.L_x_2:
[----:B------:R-:W-:Y:S05]  /*0280*/  BSYNC.RECONVERGENT B0 ;  /* 0x0000000000007941 */ /* 0x000fea0003800200 */
.L_x_0:
[----:B-----5:R-:W-:-:S05]  /*0290*/  IADD3 R7, P0, PT, R18, R4, RZ ;  /* 0x0000000412077210 */ /* 0x020fca0007f1e0ff */
[----:B------:R-:W-:Y:S01]  /*02a0*/  IMAD.X R4, R19, 0x1, R5, P0 ;  /* 0x0000000113047824 */ /* 0x000fe200000e0605 */
[----:B------:R-:W-:-:S04]  /*02b0*/  ISETP.LT.U32.AND P0, PT, R7, R2, PT ;  /* 0x000000020700720c */ /* 0x000fc80003f01070 */
[----:B------:R-:W-:-:S04]  /*02c0*/  ISETP.LT.U32.AND.EX P0, PT, R4, R3, PT, P0 ;  /* 0x000000030400720c */ /* 0x000fc80003f01100 */
[----:B------:R-:W-:Y:S02]  /*02d0*/  SEL R5, R7, R2, P0 ;  /* 0x0000000207057207 */ /* 0x000fe40000000000 */
[----:B------:R-:W-:Y:S02]  /*02e0*/  SEL R4, R4, R3, P0 ;  /* 0x0000000304047207 */ /* 0x000fe40000000000 */
[----:B------:R-:W-:-:S04]  /*02f0*/  ISETP.GE.U32.AND P0, PT, R18, R5, PT ;  /* 0x000000051200720c */ /* 0x000fc80003f06070 */
[----:B------:R-:W-:-:S13]  /*0300*/  ISETP.GE.AND.EX P0, PT, R19, R4, PT, P0 ;  /* 0x000000041300720c */ /* 0x000fda0003f06300 */
[----:B------:R-:W-:Y:S05]  /*0310*/  @P0 EXIT ;  /* 0x000000000000094d */ /* 0x000fea0003800000 */
[--C-:B------:R-:W-:Y:S01]  /*0320*/  IMAD.IADD R12, R5, 0x1, -R18.reuse ;  /* 0x00000001050c7824 */ /* 0x100fe200078e0a12 */
[----:B------:R-:W-:Y:S01]  /*0330*/  BSSY.RECONVERGENT B0, `(.L_x_3) ;  /* 0x000007b000007945 */ /* 0x000fe20003800200 */
[----:B------:R-:W-:Y:S01]  /*0340*/  IMAD.MOV.U32 R6, RZ, RZ, R18 ;  /* 0x000000ffff067224 */ /* 0x000fe200078e0012 */
[----:B------:R-:W-:Y:S02]  /*0350*/  MOV R7, R19 ;  /* 0x0000001300077202 */ /* 0x000fe40000000f00 */
[----:B------:R-:W-:-:S04]  /*0360*/  LOP3.LUT R12, R12, 0x3, RZ, 0xc0, !PT ;  /* 0x000000030c0c7812 */ /* 0x000fc800078ec0ff */
[----:B------:R-:W-:-:S04]  /*0370*/  ISETP.NE.U32.AND P0, PT, R12, RZ, PT ;  /* 0x000000ff0c00720c */ /* 0x000fc80003f05070 */
[----:B------:R-:W-:-:S13]  /*0380*/  ISETP.NE.AND.EX P0, PT, RZ, RZ, PT, P0 ;  /* 0x000000ffff00720c */ /* 0x000fda0003f05300 */
[----:B------:R-:W-:Y:S05]  /*0390*/  @!P0 BRA `(.L_x_4) ;  /* 0x0000000400d08947 */ /* 0x000fea0003800000 */
[----:B------:R-:W0:Y:S01]  /*03a0*/  LDCU.64 UR6, c[0x0][0x390] ;  /* 0x00007200ff0677ac */ /* 0x000e220008000a00 */
[C---:B------:R-:W-:Y:S01]  /*03b0*/  IMAD.SHL.U32 R10, R18.reuse, 0x8, RZ ;  /* 0x00000008120a7824 */ /* 0x040fe200078e00ff */
[C-C-:B------:R-:W-:Y:S01]  /*03c0*/  SHF.L.U64.HI R11, R18.reuse, 0x3, R19.reuse ;  /* 0x00000003120b7819 */ /* 0x140fe20000010213 */
[C---:B------:R-:W-:Y:S01]  /*03d0*/  IMAD.SHL.U32 R3, R18.reuse, 0x4, RZ ;  /* 0x0000000412037824 */ /* 0x040fe200078e00ff */
[----:B------:R-:W1:Y:S01]  /*03e0*/  LDCU.64 UR8, c[0x0][0x388] ;  /* 0x00007100ff0877ac */ /* 0x000e620008000a00 */
[--C-:B------:R-:W-:Y:S01]  /*03f0*/  SHF.L.U64.HI R45, R18, 0x2, R19.reuse ;  /* 0x00000002122d7819 */ /* 0x100fe20000010213 */
[----:B------:R-:W-:Y:S02]  /*0400*/  IMAD.MOV.U32 R13, RZ, RZ, RZ ;  /* 0x000000ffff0d7224 */ /* 0x000fe400078e00ff */
[----:B------:R-:W-:Y:S01]  /*0410*/  IADD3 R44, P2, PT, R24, R3, RZ ;  /* 0x00000003182c7210 */ /* 0x000fe20007f5e0ff */
[----:B------:R-:W-:Y:S02]  /*0420*/  IMAD.MOV.U32 R6, RZ, RZ, R18 ;  /* 0x000000ffff067224 */ /* 0x000fe400078e0012 */
[----:B------:R-:W-:Y:S01]  /*0430*/  IMAD.MOV.U32 R7, RZ, RZ, R19 ;  /* 0x000000ffff077224 */ /* 0x000fe200078e0013 */
[----:B0-----:R-:W-:-:S02]  /*0440*/  IADD3 R8, P0, PT, R10, UR6, RZ ;  /* 0x000000060a087c10 */ /* 0x001fc4000ff1e0ff */
[----:B-1----:R-:W-:Y:S02]  /*0450*/  IADD3 R10, P1, PT, R10, UR8, RZ ;  /* 0x000000080a0a7c10 */ /* 0x002fe4000ff3e0ff */
[C---:B------:R-:W-:Y:S02]  /*0460*/  IADD3.X R9, PT, PT, R11.reuse, UR7, RZ, P0, !PT ;  /* 0x000000070b097c10 */ /* 0x040fe400087fe4ff */
[----:B------:R-:W-:Y:S02]  /*0470*/  IADD3.X R11, PT, PT, R11, UR9, RZ, P1, !PT ;  /* 0x000000090b0b7c10 */ /* 0x000fe40008ffe4ff */
[-C--:B------:R-:W-:Y:S02]  /*0480*/  IADD3 R14, P0, PT, R20, R3.reuse, RZ ;  /* 0x00000003140e7210 */ /* 0x080fe40007f1e0ff */
[----:B------:R-:W-:-:S03]  /*0490*/  IADD3 R16, P1, PT, R22, R3, RZ ;  /* 0x0000000316107210 */ /* 0x000fc60007f3e0ff */
[--C-:B------:R-:W-:Y:S01]  /*04a0*/  IMAD.X R15, R21, 0x1, R45.reuse, P0 ;  /* 0x00000001150f7824 */ /* 0x100fe200000e062d */
[----:B------:R-:W-:Y:S01]  /*04b0*/  IADD3.X R17, PT, PT, R23, R45, RZ, P1, !PT ;  /* 0x0000002d17117210 */ /* 0x000fe20000ffe4ff */
[----:B------:R-:W-:-:S08]  /*04c0*/  IMAD.X R45, R25, 0x1, R45, P2 ;  /* 0x00000001192d7824 */ /* 0x000fd000010e062d */
.L_x_11:
[----:B------:R-:W2:Y:S04]  /*04d0*/  LDG.E R2, desc[UR4][R44.64] ;  /* 0x000000042c027981 */ /* 0x000ea8000c1e1900 */
[----:B------:R-:W3:Y:S04]  /*04e0*/  LDG.E R0, desc[UR4][R14.64] ;  /* 0x000000040e007981 */ /* 0x000ee8000c1e1900 */
[----:B------:R-:W4:Y:S01]  /*04f0*/  LDG.E R26, desc[UR4][R16.64] ;  /* 0x00000004101a7981 */ /* 0x000f22000c1e1900 */
[----:B------:R-:W-:Y:S01]  /*0500*/  IMAD.MOV.U32 R40, RZ, RZ, 0x0 ;  /* 0x00000000ff287424 */ /* 0x000fe200078e00ff */
[----:B------:R-:W-:Y:S01]  /*0510*/  BSSY.RECONVERGENT B1, `(.L_x_5) ;  /* 0x000001c000017945 */ /* 0x000fe20003800200 */
[----:B------:R-:W-:Y:S01]  /*0520*/  IMAD.MOV.U32 R41, RZ, RZ, 0x3fd80000 ;  /* 0x3fd80000ff297424 */ /* 0x000fe200078e00ff */
[----:B--2---:R-:W0:Y:S08]  /*0530*/  I2F.F64 R2, R2 ;  /* 0x0000000200027312 */ /* 0x004e300000201c00 */
[----:B---3--:R-:W1:Y:S01]  /*0540*/  I2F.F64 R28, R0 ;  /* 0x00000000001c7312 */ /* 0x008e620000201c00 */
[----:B0-----:R-:W-:-:S07]  /*0550*/  DMUL R30, R2, -4 ;  /* 0xc0100000021e7828 */ /* 0x001fce0000000000 */
[----:B----4-:R-:W0:Y:S01]  /*0560*/  I2F.F64 R26, R26 ;  /* 0x0000001a001a7312 */ /* 0x010e220000201c00 */
[----:B-1----:R-:W-:-:S08]  /*0570*/  DMUL R28, R28, R30 ;  /* 0x0000001e1c1c7228 */ /* 0x002fd00000000000 */
[----:B0-----:R-:W-:-:S06]  /*0580*/  DFMA R36, R26, R26, R28 ;  /* 0x0000001a1a24722b */ /* 0x001fcc000000001c */
[----:B------:R-:W0:Y:S04]  /*0590*/  MUFU.RSQ64H R39, R37 ;  /* 0x0000002500277308 */ /* 0x000e280000001c00 */
[----:B------:R-:W-:-:S05]  /*05a0*/  VIADD R38, R37, 0xfcb00000 ;  /* 0xfcb0000025267836 */ /* 0x000fca0000000000 */
[----:B------:R-:W-:Y:S01]  /*05b0*/  ISETP.GE.U32.AND P0, PT, R38, 0x7ca00000, PT ;  /* 0x7ca000002600780c */ /* 0x000fe20003f06070 */
[----:B0-----:R-:W-:-:S08]  /*05c0*/  DMUL R28, R38, R38 ;  /* 0x00000026261c7228 */ /* 0x001fd00000000000 */
[----:B------:R-:W-:-:S08]  /*05d0*/  DFMA R28, R36, -R28, 1 ;  /* 0x3ff00000241c742b */ /* 0x000fd0000000081c */
[----:B------:R-:W-:Y:S02]  /*05e0*/  DFMA R40, R28, R40, 0.5 ;  /* 0x3fe000001c28742b */ /* 0x000fe40000000028 */
[----:B------:R-:W-:-:S08]  /*05f0*/  DMUL R28, R38, R28 ;  /* 0x0000001c261c7228 */ /* 0x000fd00000000000 */
[----:B------:R-:W-:-:S08]  /*0600*/  DFMA R40, R40, R28, R38 ;  /* 0x0000001c2828722b */ /* 0x000fd00000000026 */
[----:B------:R-:W-:Y:S02]  /*0610*/  DMUL R32, R36, R40 ;  /* 0x0000002824207228 */ /* 0x000fe40000000000 */
[----:B------:R-:W-:Y:S02]  /*0620*/  VIADD R35, R41, 0xfff00000 ;  /* 0xfff0000029237836 */ /* 0x000fe40000000000 */
[----:B------:R-:W-:-:S04]  /*0630*/  IMAD.MOV.U32 R34, RZ, RZ, R40 ;  /* 0x000000ffff227224 */ /* 0x000fc800078e0028 */
[----:B------:R-:W-:-:S08]  /*0640*/  DFMA R30, R32, -R32, R36 ;  /* 0x80000020201e722b */ /* 0x000fd00000000024 */
[----:B------:R-:W-:Y:S01]  /*0650*/  DFMA R28, R30, R34, R32 ;  /* 0x000000221e1c722b */ /* 0x000fe20000000020 */
[----:B------:R-:W-:Y:S10]  /*0660*/  @!P0 BRA `(.L_x_6) ;  /* 0x0000000000188947 */ /* 0x000ff40003800000 */
[----:B------:R-:W-:Y:S01]  /*0670*/  MOV R0, R40 ;  /* 0x0000002800007202 */ /* 0x000fe20000000f00 */
[----:B------:R-:W-:Y:S01]  /*0680*/  IMAD.MOV.U32 R29, RZ, RZ, R37 ;  /* 0x000000ffff1d7224 */ /* 0x000fe200078e0025 */
[----:B------:R-:W-:Y:S01]  /*0690*/  MOV R28, 0x6c0 ;  /* 0x000006c0001c7802 */ /* 0x000fe20000000f00 */
[----:B------:R-:W-:-:S07]  /*06a0*/  IMAD.MOV.U32 R34, RZ, RZ, R38 ;  /* 0x000000ffff227224 */ /* 0x000fce00078e0026 */
[----:B------:R-:W-:Y:S05]  /*06b0*/  CALL.REL.NOINC `($__internal_2_$__cuda_sm20_dsqrt_rn_f64_mediumpath_v1) ;  /* 0x0000002400387944 */ /* 0x000fea0003c00000 */
[----:B------:R-:W-:-:S07]  /*06c0*/  IMAD.MOV.U32 R28, RZ, RZ, R0 ;  /* 0x000000ffff1c7224 */ /* 0x000fce00078e0000 */
.L_x_6:
[----:B------:R-:W-:Y:S05]  /*06d0*/  BSYNC.RECONVERGENT B1 ;  /* 0x0000000000017941 */ /* 0x000fea0003800200 */
.L_x_5:
[----:B------:R-:W-:Y:S01]  /*06e0*/  DADD R30, R2, R2 ;  /* 0x00000000021e7229 */ /* 0x000fe20000000002 */
[----:B------:R-:W-:Y:S01]  /*06f0*/  BSSY.RECONVERGENT B1, `(.L_x_7) ;  /* 0x0000016000017945 */ /* 0x000fe20003800200 */
[----:B------:R-:W-:Y:S01]  /*0700*/  IMAD.MOV.U32 R2, RZ, RZ, 0x1 ;  /* 0x00000001ff027424 */ /* 0x000fe200078e00ff */
[----:B------:R-:W-:-:S03]  /*0710*/  DADD R36, -R26, R28 ;  /* 0x000000001a247229 */ /* 0x000fc6000000011c */
[----:B------:R-:W0:Y:S07]  /*0720*/  MUFU.RCP64H R3, R31 ;  /* 0x0000001f00037308 */ /* 0x000e2e0000001800 */
[----:B------:R-:W-:Y:S01]  /*0730*/  FSETP.GEU.AND P1, PT, |R37|, 6.5827683646048100446e-37, PT ;  /* 0x036000002500780b */ /* 0x000fe20003f2e200 */
[----:B0-----:R-:W-:-:S08]  /*0740*/  DFMA R32, -R30, R2, 1 ;  /* 0x3ff000001e20742b */ /* 0x001fd00000000102 */
[----:B------:R-:W-:-:S08]  /*0750*/  DFMA R32, R32, R32, R32 ;  /* 0x000000202020722b */ /* 0x000fd00000000020 */
[----:B------:R-:W-:-:S08]  /*0760*/  DFMA R32, R2, R32, R2 ;  /* 0x000000200220722b */ /* 0x000fd00000000002 */
[----:B------:R-:W-:-:S08]  /*0770*/  DFMA R34, -R30, R32, 1 ;  /* 0x3ff000001e22742b */ /* 0x000fd00000000120 */
[----:B------:R-:W-:-:S08]  /*0780*/  DFMA R34, R32, R34, R32 ;  /* 0x000000222022722b */ /* 0x000fd00000000020 */
[----:B------:R-:W-:-:S08]  /*0790*/  DMUL R2, R36, R34 ;  /* 0x0000002224027228 */ /* 0x000fd00000000000 */
[----:B------:R-:W-:-:S08]  /*07a0*/  DFMA R32, -R30, R2, R36 ;  /* 0x000000021e20722b */ /* 0x000fd00000000124 */
[----:B------:R-:W-:-:S10]  /*07b0*/  DFMA R2, R34, R32, R2 ;  /* 0x000000202202722b */ /* 0x000fd40000000002 */
[----:B------:R-:W-:-:S05]  /*07c0*/  FFMA R0, RZ, R31, R3 ;  /* 0x0000001fff007223 */ /* 0x000fca0000000003 */
[----:B------:R-:W-:-:S13]  /*07d0*/  FSETP.GT.AND P0, PT, |R0|, 1.469367938527859385e-39, PT ;  /* 0x001000000000780b */ /* 0x000fda0003f04200 */
[----:B------:R-:W-:Y:S05]  /*07e0*/  @P0 BRA P1, `(.L_x_8) ;  /* 0x0000000000180947 */ /* 0x000fea0000800000 */
[----:B------:R-:W-:Y:S01]  /*07f0*/  IMAD.MOV.U32 R34, RZ, RZ, R30 ;  /* 0x000000ffff227224 */ /* 0x000fe200078e001e */
[----:B------:R-:W-:Y:S01]  /*0800*/  MOV R0, 0x830 ;  /* 0x0000083000007802 */ /* 0x000fe20000000f00 */
[----:B------:R-:W-:-:S07]  /*0810*/  IMAD.MOV.U32 R35, RZ, RZ, R31 ;  /* 0x000000ffff237224 */ /* 0x000fce00078e001f */
[----:B------:R-:W-:Y:S05]  /*0820*/  CALL.REL.NOINC `($__internal_0_$__cuda_sm20_div_rn_f64_full) ;  /* 0x00000018005c7944 */ /* 0x000fea0003c00000 */
[----:B------:R-:W-:Y:S01]  /*0830*/  MOV R2, R42 ;  /* 0x0000002a00027202 */ /* 0x000fe20000000f00 */
[----:B------:R-:W-:-:S07]  /*0840*/  IMAD.MOV.U32 R3, RZ, RZ, R43 ;  /* 0x000000ffff037224 */ /* 0x000fce00078e002b */
.L_x_8:
[----:B------:R-:W-:Y:S05]  /*0850*/  BSYNC.RECONVERGENT B1 ;  /* 0x0000000000017941 */ /* 0x000fea0003800200 */
.L_x_7:
[----:B------:R-:W0:Y:S01]  /*0860*/  MUFU.RCP64H R33, R31 ;  /* 0x0000001f00217308 */ /* 0x000e220000001800 */
[----:B------:R-:W-:Y:S01]  /*0870*/  IMAD.MOV.U32 R32, RZ, RZ, 0x1 ;  /* 0x00000001ff207424 */ /* 0x000fe200078e00ff */
[----:B------:R-:W-:Y:S01]  /*0880*/  DADD R36, -R26, -R28 ;  /* 0x000000001a247229 */ /* 0x000fe2000000091c */
[----:B------:R-:W-:Y:S09]  /*0890*/  BSSY.RECONVERGENT B1, `(.L_x_9) ;  /* 0x0000011000017945 */ /* 0x000ff20003800200 */
        /* <DEDUP_REMOVED lines=16> */
.L_x_10:
[----:B------:R-:W-:Y:S05]  /*09a0*/  BSYNC.RECONVERGENT B1 ;  /* 0x0000000000017941 */ /* 0x000fea0003800200 */
.L_x_9:
[----:B------:R-:W-:Y:S01]  /*09b0*/  IADD3 R12, P0, PT, R12, -0x1, RZ ;  /* 0xffffffff0c0c7810 */ /* 0x000fe20007f1e0ff */
[----:B------:R0:W-:Y:S01]  /*09c0*/  STG.E.64 desc[UR4][R10.64], R2 ;  /* 0x000000020a007986 */ /* 0x0001e2000c101b04 */
[----:B------:R-:W-:Y:S02]  /*09d0*/  IADD3 R6, P1, PT, R6, 0x1, RZ ;  /* 0x0000000106067810 */ /* 0x000fe40007f3e0ff */
[----:B------:R-:W-:Y:S01]  /*09e0*/  IADD3.X R13, PT, PT, R13, -0x1, RZ, P0, !PT ;  /* 0xffffffff0d0d7810 */ /* 0x000fe200007fe4ff */
[----:B------:R1:W-:Y:S01]  /*09f0*/  STG.E.64 desc[UR4][R8.64], R42 ;  /* 0x0000002a08007986 */ /* 0x0003e2000c101b04 */
[----:B------:R-:W-:Y:S01]  /*0a00*/  ISETP.NE.U32.AND P0, PT, R12, RZ, PT ;  /* 0x000000ff0c00720c */ /* 0x000fe20003f05070 */
[----:B------:R-:W-:Y:S01]  /*0a10*/  IMAD.X R7, RZ, RZ, R7, P1 ;  /* 0x000000ffff077224 */ /* 0x000fe200008e0607 */
[----:B------:R-:W-:Y:S02]  /*0a20*/  IADD3 R14, P2, PT, R14, 0x4, RZ ;  /* 0x000000040e0e7810 */ /* 0x000fe40007f5e0ff */
[----:B------:R-:W-:-:S02]  /*0a30*/  ISETP.NE.AND.EX P0, PT, R13, RZ, PT, P0 ;  /* 0x000000ff0d00720c */ /* 0x000fc40003f05300 */
[----:B------:R-:W-:Y:S01]  /*0a40*/  IADD3 R44, P4, PT, R44, 0x4, RZ ;  /* 0x000000042c2c7810 */ /* 0x000fe20007f9e0ff */
[----:B------:R-:W-:Y:S01]  /*0a50*/  IMAD.X R15, RZ, RZ, R15, P2 ;  /* 0x000000ffff0f7224 */ /* 0x000fe200010e060f */
[----:B------:R-:W-:Y:S02]  /*0a60*/  IADD3 R16, P3, PT, R16, 0x4, RZ ;  /* 0x0000000410107810 */ /* 0x000fe40007f7e0ff */
[----:B0-----:R-:W-:Y:S01]  /*0a70*/  IADD3 R10, P6, PT, R10, 0x8, RZ ;  /* 0x000000080a0a7810 */ /* 0x001fe20007fde0ff */
[----:B------:R-:W-:Y:S01]  /*0a80*/  IMAD.X R45, RZ, RZ, R45, P4 ;  /* 0x000000ffff2d7224 */ /* 0x000fe200020e062d */
[----:B------:R-:W-:Y:S02]  /*0a90*/  IADD3.X R17, PT, PT, RZ, R17, RZ, P3, !PT ;  /* 0x00000011ff117210 */ /* 0x000fe40001ffe4ff */
[----:B-1----:R-:W-:Y:S01]  /*0aa0*/  IADD3 R8, P5, PT, R8, 0x8, RZ ;  /* 0x0000000808087810 */ /* 0x002fe20007fbe0ff */
[----:B------:R-:W-:-:S04]  /*0ab0*/  IMAD.X R11, RZ, RZ, R11, P6 ;  /* 0x000000ffff0b7224 */ /* 0x000fc800030e060b */
[----:B------:R-:W-:Y:S01]  /*0ac0*/  IMAD.X R9, RZ, RZ, R9, P5 ;  /* 0x000000ffff097224 */ /* 0x000fe200028e0609 */
[----:B------:R-:W-:Y:S07]  /*0ad0*/  @P0 BRA `(.L_x_11) ;  /* 0xfffffff8007c0947 */ /* 0x000fee000383ffff */
.L_x_4:
[----:B------:R-:W-:Y:S05]  /*0ae0*/  BSYNC.RECONVERGENT B0 ;  /* 0x0000000000007941 */ /* 0x000fea0003800200 */
.L_x_3:
[----:B------:R-:W-:-:S04]  /*0af0*/  IADD3 R0, P1, PT, R18, -R5, RZ ;  /* 0x8000000512007210 */ /* 0x000fc80007f3e0ff */
[----:B------:R-:W-:Y:S01]  /*0b00*/  ISETP.GT.U32.AND P0, PT, R0, -0x4, PT ;  /* 0xfffffffc0000780c */ /* 0x000fe20003f04070 */
[----:B------:R-:W-:-:S05]  /*0b10*/  IMAD.X R0, R19, 0x1, ~R4, P1 ;  /* 0x0000000113007824 */ /* 0x000fca00008e0e04 */
[----:B------:R-:W-:-:S13]  /*0b20*/  ISETP.GT.U32.AND.EX P0, PT, R0, -0x1, PT, P0 ;  /* 0xffffffff0000780c */ /* 0x000fda0003f04100 */
[----:B------:R-:W-:Y:S05]  /*0b30*/  @P0 EXIT ;  /* 0x000000000000094d */ /* 0x000fea0003800000 */
[----:B------:R-:W0:Y:S01]  /*0b40*/  LDCU.64 UR6, c[0x0][0x388] ;  /* 0x00007100ff0677ac */ /* 0x000e220008000a00 */
[C---:B------:R-:W-:Y:S02]  /*0b50*/  LEA R3, P1, R6.reuse, 0x8, 0x2 ;  /* 0x0000000806037811 */ /* 0x040fe400078210ff */
[----:B------:R-:W-:Y:S01]  /*0b60*/  LEA R0, P0, R6, 0x10, 0x3 ;  /* 0x0000001006007811 */ /* 0x000fe200078018ff */
[----:B------:R-:W1:Y:S01]  /*0b70*/  LDCU.64 UR8, c[0x0][0x390] ;  /* 0x00007200ff0877ac */ /* 0x000e620008000a00 */
[-C--:B------:R-:W-:Y:S02]  /*0b80*/  IADD3 R14, P3, PT, R24, R3.reuse, RZ ;  /* 0x00000003180e7210 */ /* 0x080fe40007f7e0ff */
[----:B------:R-:W-:Y:S02]  /*0b90*/  IADD3 R2, P4, PT, R20, R3, RZ ;  /* 0x0000000314027210 */ /* 0x000fe40007f9e0ff */
[C-C-:B------:R-:W-:Y:S02]  /*0ba0*/  LEA.HI.X R9, R6.reuse, RZ, R7.reuse, 0x2, P1 ;  /* 0x000000ff06097211 */ /* 0x140fe400008f1407 */
[----:B------:R-:W-:-:S02]  /*0bb0*/  LEA.HI.X R17, R6, RZ, R7, 0x3, P0 ;  /* 0x000000ff06117211 */ /* 0x000fc400000f1c07 */
[----:B------:R-:W-:Y:S01]  /*0bc0*/  IADD3 R8, P5, PT, R22, R3, RZ ;  /* 0x0000000316087210 */ /* 0x000fe20007fbe0ff */
[--C-:B------:R-:W-:Y:S02]  /*0bd0*/  IMAD.X R15, R25, 0x1, R9.reuse, P3 ;  /* 0x00000001190f7824 */ /* 0x100fe400018e0609 */
[----:B------:R-:W-:Y:S01]  /*0be0*/  IMAD.X R3, R21, 0x1, R9, P4 ;  /* 0x0000000115037824 */ /* 0x000fe200020e0609 */
[----:B------:R-:W-:Y:S02]  /*0bf0*/  IADD3.X R9, PT, PT, R23, R9, RZ, P5, !PT ;  /* 0x0000000917097210 */ /* 0x000fe40002ffe4ff */
[C---:B0-----:R-:W-:Y:S02]  /*0c00*/  IADD3 R24, P1, PT, R0.reuse, UR6, RZ ;  /* 0x0000000600187c10 */ /* 0x041fe4000ff3e0ff */
[----:B-1----:R-:W-:Y:S02]  /*0c10*/  IADD3 R0, P2, PT, R0, UR8, RZ ;  /* 0x0000000800007c10 */ /* 0x002fe4000ff5e0ff */
[----:B------:R-:W-:-:S02]  /*0c20*/  IADD3.X R19, PT, PT, R17, UR7, RZ, P1, !PT ;  /* 0x0000000711137c10 */ /* 0x000fc40008ffe4ff */
[----:B------:R-:W-:-:S09]  /*0c30*/  IADD3.X R17, PT, PT, R17, UR9, RZ, P2, !PT ;  /* 0x0000000911117c10 */ /* 0x000fd200097fe4ff */
.L_x_36:
[----:B------:R-:W2:Y:S04]  /*0c40*/  LDG.E R10, desc[UR4][R14.64+-0x8] ;  /* 0xfffff8040e0a7981 */ /* 0x000ea8000c1e1900 */
[----:B------:R-:W3:Y:S04]  /*0c50*/  LDG.E R16, desc[UR4][R2.64+-0x8] ;  /* 0xfffff80402107981 */ /* 0x000ee8000c1e1900 */
[----:B------:R-:W4:Y:S01]  /*0c60*/  LDG.E R12, desc[UR4][R8.64+-0x8] ;  /* 0xfffff804080c7981 */ /* 0x000f22000c1e1900 */
[----:B------:R-:W-:Y:S01]  /*0c70*/  IMAD.MOV.U32 R26, RZ, RZ, 0x0 ;  /* 0x00000000ff1a7424 */ /* 0x000fe200078e00ff */
[----:B------:R-:W-:Y:S01]  /*0c80*/  BSSY.RECONVERGENT B0, `(.L_x_12) ;  /* 0x000001f000007945 */ /* 0x000fe20003800200 */
[----:B------:R-:W-:-:S02]  /*0c90*/  IMAD.MOV.U32 R27, RZ, RZ, 0x3fd80000 ;  /* 0x3fd80000ff1b7424 */ /* 0x000fc400078e00ff */
[----:B------:R-:W-:Y:S01]  /*0ca0*/  IMAD.MOV.U32 R18, RZ, RZ, R24 ;  /* 0x000000ffff127224 */ /* 0x000fe200078e0018 */
[----:B--2---:R-:W0:Y:S08]  /*0cb0*/  I2F.F64 R10, R10 ;  /* 0x0000000a000a7312 */ /* 0x004e300000201c00 */
[----:B---3--:R1:W2:Y:S01]  /*0cc0*/  I2F.F64 R20, R16 ;  /* 0x0000001000147312 */ /* 0x0082a20000201c00 */
[----:B0-----:R-:W-:-:S07]  /*0cd0*/  DMUL R22, R10, 4 ;  /* 0x401000000a167828 */ /* 0x001fce0000000000 */
[----:B----4-:R-:W0:Y:S01]  /*0ce0*/  I2F.F64 R12, R12 ;  /* 0x0000000c000c7312 */ /* 0x010e220000201c00 */
[----:B-1----:R-:W-:Y:S01]  /*0cf0*/  MOV R16, R0 ;  /* 0x0000000000107202 */ /* 0x002fe20000000f00 */
[----:B--2---:R-:W-:-:S08]  /*0d00*/  DMUL R20, R20, R22 ;  /* 0x0000001614147228 */ /* 0x004fd00000000000 */
[----:B0-----:R-:W-:-:S06]  /*0d10*/  DFMA R28, R12, R12, -R20 ;  /* 0x0000000c0c1c722b */ /* 0x001fcc0000000814 */
        /* <DEDUP_REMOVED lines=14> */
[----:B------:R-:W-:Y:S01]  /*0e00*/  IMAD.MOV.U32 R36, RZ, RZ, R28 ;  /* 0x000000ffff247224 */ /* 0x000fe200078e001c */
[----:B------:R-:W-:Y:S01]  /*0e10*/  MOV R28, 0xe50 ;  /* 0x00000e50001c7802 */ /* 0x000fe20000000f00 */
[----:B------:R-:W-:Y:S02]  /*0e20*/  IMAD.MOV.U32 R0, RZ, RZ, R26 ;  /* 0x000000ffff007224 */ /* 0x000fe400078e001a */
[----:B------:R-:W-:-:S07]  /*0e30*/  IMAD.MOV.U32 R34, RZ, RZ, R20 ;  /* 0x000000ffff227224 */ /* 0x000fce00078e0014 */
[----:B------:R-:W-:Y:S05]  /*0e40*/  CALL.REL.NOINC `($__internal_2_$__cuda_sm20_dsqrt_rn_f64_mediumpath_v1) ;  /* 0x0000001c00547944 */ /* 0x000fea0003c00000 */
[----:B------:R-:W-:Y:S02]  /*0e50*/  IMAD.MOV.U32 R22, RZ, RZ, R0 ;  /* 0x000000ffff167224 */ /* 0x000fe400078e0000 */
[----:B------:R-:W-:-:S07]  /*0e60*/  IMAD.MOV.U32 R23, RZ, RZ, R29 ;  /* 0x000000ffff177224 */ /* 0x000fce00078e001d */
.L_x_13:
[----:B------:R-:W-:Y:S05]  /*0e70*/  BSYNC.RECONVERGENT B0 ;  /* 0x0000000000007941 */ /* 0x000fea0003800200 */
.L_x_12:
[----:B------:R-:W-:Y:S01]  /*0e80*/  DADD R10, R10, R10 ;  /* 0x000000000a0a7229 */ /* 0x000fe2000000000a */
[----:B------:R-:W-:Y:S01]  /*0e90*/  IMAD.MOV.U32 R20, RZ, RZ, 0x1 ;  /* 0x00000001ff147424 */ /* 0x000fe200078e00ff */
[----:B------:R-:W-:Y:S01]  /*0ea0*/  DADD R36, -R12, R22 ;  /* 0x000000000c247229 */ /* 0x000fe20000000116 */
[----:B------:R-:W-:Y:S03]  /*0eb0*/  BSSY.RECONVERGENT B0, `(.L_x_14) ;  /* 0x0000014000007945 */ /* 0x000fe60003800200 */
[----:B------:R-:W0:Y:S06]  /*0ec0*/  MUFU.RCP64H R21, R11 ;  /* 0x0000000b00157308 */ /* 0x000e2c0000001800 */
        /* <DEDUP_REMOVED lines=12> */
[----:B------:R-:W-:Y:S01]  /*0f90*/  MOV R34, R10 ;  /* 0x0000000a00227202 */ /* 0x000fe20000000f00 */
[----:B------:R-:W-:Y:S01]  /*0fa0*/  IMAD.MOV.U32 R35, RZ, RZ, R11 ;  /* 0x000000ffff237224 */ /* 0x000fe200078e000b */
[----:B------:R-:W-:-:S07]  /*0fb0*/  MOV R0, 0xfd0 ;  /* 0x00000fd000007802 */ /* 0x000fce0000000f00 */
[----:B------:R-:W-:Y:S05]  /*0fc0*/  CALL.REL.NOINC `($__internal_0_$__cuda_sm20_div_rn_f64_full) ;  /* 0x0000001000747944 */ /* 0x000fea0003c00000 */
[----:B------:R-:W-:Y:S02]  /*0fd0*/  IMAD.MOV.U32 R20, RZ, RZ, R42 ;  /* 0x000000ffff147224 */ /* 0x000fe400078e002a */
[----:B------:R-:W-:-:S07]  /*0fe0*/  IMAD.MOV.U32 R21, RZ, RZ, R43 ;  /* 0x000000ffff157224 */ /* 0x000fce00078e002b */
.L_x_15:
[----:B------:R-:W-:Y:S05]  /*0ff0*/  BSYNC.RECONVERGENT B0 ;  /* 0x0000000000007941 */ /* 0x000fea0003800200 */
.L_x_14:
        /* <DEDUP_REMOVED lines=20> */
.L_x_17:
[----:B------:R-:W-:Y:S05]  /*1140*/  BSYNC.RECONVERGENT B0 ;  /* 0x0000000000007941 */ /* 0x000fea0003800200 */
.L_x_16:
[----:B------:R0:W-:Y:S04]  /*1150*/  STG.E.64 desc[UR4][R18.64+-0x10], R20 ;  /* 0xfffff01412007986 */ /* 0x0001e8000c101b04 */
[----:B------:R1:W-:Y:S04]  /*1160*/  STG.E.64 desc[UR4][R16.64+-0x10], R42 ;  /* 0xfffff02a10007986 */ /* 0x0003e8000c101b04 */
[----:B------:R-:W2:Y:S04]  /*1170*/  LDG.E R10, desc[UR4][R14.64+-0x4] ;  /* 0xfffffc040e0a7981 */ /* 0x000ea8000c1e1900 */
[----:B------:R-:W3:Y:S04]  /*1180*/  LDG.E R0, desc[UR4][R2.64+-0x4] ;  /* 0xfffffc0402007981 */ /* 0x000ee8000c1e1900 */
[----:B------:R-:W4:Y:S01]  /*1190*/  LDG.E R12, desc[UR4][R8.64+-0x4] ;  /* 0xfffffc04080c7981 */ /* 0x000f22000c1e1900 */
[----:B------:R-:W-:Y:S01]  /*11a0*/  BSSY.RECONVERGENT B0, `(.L_x_18) ;  /* 0x000001e000007945 */ /* 0x000fe20003800200 */
[----:B--2---:R-:W2:Y:S08]  /*11b0*/  I2F.F64 R10, R10 ;  /* 0x0000000a000a7312 */ /* 0x004eb00000201c00 */
[----:B---3--:R-:W3:Y:S01]  /*11c0*/  I2F.F64 R22, R0 ;  /* 0x0000000000167312 */ /* 0x008ee20000201c00 */
[----:B--2---:R-:W-:-:S07]  /*11d0*/  DMUL R24, R10, 4 ;  /* 0x401000000a187828 */ /* 0x004fce0000000000 */
[----:B----4-:R-:W2:Y:S01]  /*11e0*/  I2F.F64 R12, R12 ;  /* 0x0000000c000c7312 */ /* 0x010ea20000201c00 */
[----:B---3--:R-:W-:-:S08]  /*11f0*/  DMUL R22, R22, R24 ;  /* 0x0000001816167228 */ /* 0x008fd00000000000 */
[----:B--2---:R-:W-:Y:S01]  /*1200*/  DFMA R28, R12, R12, -R22 ;  /* 0x0000000c0c1c722b */ /* 0x004fe20000000816 */
[----:B------:R-:W-:Y:S02]  /*1210*/  IMAD.MOV.U32 R22, RZ, RZ, 0x0 ;  /* 0x00000000ff167424 */ /* 0x000fe400078e00ff */
[----:B------:R-:W-:-:S03]  /*1220*/  IMAD.MOV.U32 R23, RZ, RZ, 0x3fd80000 ;  /* 0x3fd80000ff177424 */ /* 0x000fc600078e00ff */
[----:B------:R-:W0:Y:S04]  /*1230*/  MUFU.RSQ64H R35, R29 ;  /* 0x0000001d00237308 */ /* 0x000e280000001c00 */
[----:B------:R-:W-:-:S04]  /*1240*/  IADD3 R34, PT, PT, R29, -0x3500000, RZ ;  /* 0xfcb000001d227810 */ /* 0x000fc80007ffe0ff */
[----:B------:R-:W-:Y:S02]  /*1250*/  ISETP.GE.U32.AND P0, PT, R34, 0x7ca00000, PT ;  /* 0x7ca000002200780c */ /* 0x000fe40003f06070 */
        /* <DEDUP_REMOVED lines=10> */
[----:B-1----:R-:W-:Y:S10]  /*1300*/  @!P0 BRA `(.L_x_19) ;  /* 0x00000000001c8947 */ /* 0x002ff40003800000 */
[----:B------:R-:W-:Y:S01]  /*1310*/  IMAD.MOV.U32 R36, RZ, RZ, R28 ;  /* 0x000000ffff247224 */ /* 0x000fe200078e001c */
[----:B------:R-:W-:Y:S01]  /*1320*/  MOV R35, R21 ;  /* 0x0000001500237202 */ /* 0x000fe20000000f00 */
[----:B------:R-:W-:Y:S01]  /*1330*/  IMAD.MOV.U32 R0, RZ, RZ, R24 ;  /* 0x000000ffff007224 */ /* 0x000fe200078e0018 */
[----:B------:R-:W-:-:S07]  /*1340*/  MOV R28, 0x1360 ;  /* 0x00001360001c7802 */ /* 0x000fce0000000f00 */
[----:B------:R-:W-:Y:S05]  /*1350*/  CALL.REL.NOINC `($__internal_2_$__cuda_sm20_dsqrt_rn_f64_mediumpath_v1) ;  /* 0x0000001800107944 */ /* 0x000fea0003c00000 */
[----:B------:R-:W-:Y:S02]  /*1360*/  IMAD.MOV.U32 R22, RZ, RZ, R0 ;  /* 0x000000ffff167224 */ /* 0x000fe400078e0000 */
[----:B------:R-:W-:-:S07]  /*1370*/  IMAD.MOV.U32 R23, RZ, RZ, R29 ;  /* 0x000000ffff177224 */ /* 0x000fce00078e001d */
.L_x_19:
[----:B------:R-:W-:Y:S05]  /*1380*/  BSYNC.RECONVERGENT B0 ;  /* 0x0000000000007941 */ /* 0x000fea0003800200 */
.L_x_18:
        /* <DEDUP_REMOVED lines=21> */
[----:B------:R-:W-:Y:S01]  /*14e0*/  IMAD.MOV.U32 R20, RZ, RZ, R42 ;  /* 0x000000ffff147224 */ /* 0x000fe200078e002a */
[----:B------:R-:W-:-:S07]  /*14f0*/  MOV R21, R43 ;  /* 0x0000002b00157202 */ /* 0x000fce0000000f00 */
.L_x_21:
[----:B------:R-:W-:Y:S05]  /*1500*/  BSYNC.RECONVERGENT B0 ;  /* 0x0000000000007941 */ /* 0x000fea0003800200 */
.L_x_20:
        /* <DEDUP_REMOVED lines=20> */
.L_x_23:
[----:B------:R-:W-:Y:S05]  /*1650*/  BSYNC.RECONVERGENT B0 ;  /* 0x0000000000007941 */ /* 0x000fea0003800200 */
.L_x_22:
        /* <DEDUP_REMOVED lines=23> */
[----:B------:R-:W-:Y:S01]  /*17d0*/  IADD3 R21, PT, PT, R25, -0x100000, RZ ;  /* 0xfff0000019157810 */ /* 0x000fe20007ffe0ff */
[----:B------:R-:W-:-:S05]  /*17e0*/  IMAD.MOV.U32 R20, RZ, RZ, R24 ;  /* 0x000000ffff147224 */ /* 0x000fca00078e0018 */
[----:B------:R-:W-:-:S08]  /*17f0*/  DFMA R30, R32, -R32, R28 ;  /* 0x80000020201e722b */ /* 0x000fd0000000001c */
[----:B------:R-:W-:Y:S01]  /*1800*/  DFMA R22, R30, R20, R32 ;  /* 0x000000141e16722b */ /* 0x000fe20000000020 */
[----:B-1----:R-:W-:Y:S10]  /*1810*/  @!P0 BRA `(.L_x_25) ;  /* 0x00000000001c8947 */ /* 0x002ff40003800000 */
[----:B------:R-:W-:Y:S01]  /*1820*/  IMAD.MOV.U32 R36, RZ, RZ, R28 ;  /* 0x000000ffff247224 */ /* 0x000fe200078e001c */
[----:B------:R-:W-:Y:S01]  /*1830*/  MOV R28, 0x1870 ;  /* 0x00001870001c7802 */ /* 0x000fe20000000f00 */
[----:B------:R-:W-:Y:S02]  /*1840*/  IMAD.MOV.U32 R0, RZ, RZ, R24 ;  /* 0x000000ffff007224 */ /* 0x000fe400078e0018 */
[----:B------:R-:W-:-:S07]  /*1850*/  IMAD.MOV.U32 R35, RZ, RZ, R21 ;  /* 0x000000ffff237224 */ /* 0x000fce00078e0015 */
[----:B------:R-:W-:Y:S05]  /*1860*/  CALL.REL.NOINC `($__internal_2_$__cuda_sm20_dsqrt_rn_f64_mediumpath_v1) ;  /* 0x0000001000cc7944 */ /* 0x000fea0003c00000 */
[----:B------:R-:W-:Y:S02]  /*1870*/  IMAD.MOV.U32 R22, RZ, RZ, R0 ;  /* 0x000000ffff167224 */ /* 0x000fe400078e0000 */
[----:B------:R-:W-:-:S07]  /*1880*/  IMAD.MOV.U32 R23, RZ, RZ, R29 ;  /* 0x000000ffff177224 */ /* 0x000fce00078e001d */
.L_x_25:
[----:B------:R-:W-:Y:S05]  /*1890*/  BSYNC.RECONVERGENT B0 ;  /* 0x0000000000007941 */ /* 0x000fea0003800200 */
.L_x_24:
[----:B------:R-:W-:Y:S01]  /*18a0*/  DADD R10, R10, R10 ;  /* 0x000000000a0a7229 */ /* 0x000fe2000000000a */
[----:B------:R-:W-:Y:S01]  /*18b0*/  MOV R20, 0x1 ;  /* 0x0000000100147802 */ /* 0x000fe20000000f00 */
        /* <DEDUP_REMOVED lines=19> */
[----:B------:R-:W-:Y:S02]  /*19f0*/  IMAD.MOV.U32 R20, RZ, RZ, R42 ;  /* 0x000000ffff147224 */ /* 0x000fe400078e002a */
[----:B------:R-:W-:-:S07]  /*1a00*/  IMAD.MOV.U32 R21, RZ, RZ, R43 ;  /* 0x000000ffff157224 */ /* 0x000fce00078e002b */
.L_x_27:
[----:B------:R-:W-:Y:S05]  /*1a10*/  BSYNC.RECONVERGENT B0 ;  /* 0x0000000000007941 */ /* 0x000fea0003800200 */
.L_x_26:
        /* <DEDUP_REMOVED lines=17> */
[----:B------:R-:W-:Y:S02]  /*1b30*/  MOV R35, R11 ;  /* 0x0000000b00237202 */ /* 0x000fe40000000f00 */
[----:B------:R-:W-:-:S07]  /*1b40*/  MOV R0, 0x1b60 ;  /* 0x00001b6000007802 */ /* 0x000fce0000000f00 */
[----:B------:R-:W-:Y:S05]  /*1b50*/  CALL.REL.NOINC `($__internal_0_$__cuda_sm20_div_rn_f64_full) ;  /* 0x0000000400907944 */ /* 0x000fea0003c00000 */
.L_x_29:
[----:B------:R-:W-:Y:S05]  /*1b60*/  BSYNC.RECONVERGENT B0 ;  /* 0x0000000000007941 */ /* 0x000fea0003800200 */
.L_x_28:
        /* <DEDUP_REMOVED lines=28> */
[----:B------:R-:W-:Y:S01]  /*1d30*/  MOV R36, R28 ;  /* 0x0000001c00247202 */ /* 0x000fe20000000f00 */
[----:B------:R-:W-:Y:S01]  /*1d40*/  IMAD.MOV.U32 R0, RZ, RZ, R24 ;  /* 0x000000ffff007224 */ /* 0x000fe200078e0018 */
[----:B------:R-:W-:Y:S01]  /*1d50*/  MOV R28, 0x1d80 ;  /* 0x00001d80001c7802 */ /* 0x000fe20000000f00 */
[----:B------:R-:W-:-:S07]  /*1d60*/  IMAD.MOV.U32 R35, RZ, RZ, R21 ;  /* 0x000000ffff237224 */ /* 0x000fce00078e0015 */
[----:B------:R-:W-:Y:S05]  /*1d70*/  CALL.REL.NOINC `($__internal_2_$__cuda_sm20_dsqrt_rn_f64_mediumpath_v1) ;  /* 0x0000000c00887944 */ /* 0x000fea0003c00000 */
[----:B------:R-:W-:Y:S02]  /*1d80*/  IMAD.MOV.U32 R22, RZ, RZ, R0 ;  /* 0x000000ffff167224 */ /* 0x000fe400078e0000 */
[----:B------:R-:W-:-:S07]  /*1d90*/  IMAD.MOV.U32 R23, RZ, RZ, R29 ;  /* 0x000000ffff177224 */ /* 0x000fce00078e001d */
.L_x_31:
[----:B------:R-:W-:Y:S05]  /*1da0*/  BSYNC.RECONVERGENT B0 ;  /* 0x0000000000007941 */ /* 0x000fea0003800200 */
.L_x_30:
        /* <DEDUP_REMOVED lines=21> */
[----:B------:R-:W-:Y:S02]  /*1f00*/  IMAD.MOV.U32 R20, RZ, RZ, R42 ;  /* 0x000000ffff147224 */ /* 0x000fe400078e002a */
[----:B------:R-:W-:-:S07]  /*1f10*/  IMAD.MOV.U32 R21, RZ, RZ, R43 ;  /* 0x000000ffff157224 */ /* 0x000fce00078e002b */
.L_x_33:
[----:B------:R-:W-:Y:S05]  /*1f20*/  BSYNC.RECONVERGENT B0 ;  /* 0x0000000000007941 */ /* 0x000fea0003800200 */
.L_x_32:
        /* <DEDUP_REMOVED lines=20> */
.L_x_35:
[----:B------:R-:W-:Y:S05]  /*2070*/  BSYNC.RECONVERGENT B0 ;  /* 0x0000000000007941 */ /* 0x000fea0003800200 */
.L_x_34:
[----:B------:R-:W-:Y:S01]  /*2080*/  IADD3 R6, P0, PT, R6, 0x4, RZ ;  /* 0x0000000406067810 */ /* 0x000fe20007f1e0ff */
[----:B------:R0:W-:Y:S01]  /*2090*/  STG.E.64 desc[UR4][R18.64+0x8], R20 ;  /* 0x0000081412007986 */ /* 0x0001e2000c101b04 */
[----:B------:R-:W-:Y:S02]  /*20a0*/  IADD3 R24, P1, PT, R18, 0x20, RZ ;  /* 0x0000002012187810 */ /* 0x000fe40007f3e0ff */
[----:B------:R-:W-:Y:S01]  /*20b0*/  IADD3.X R7, PT, PT, RZ, R7, RZ, P0, !PT ;  /* 0x00000007ff077210 */ /* 0x000fe200007fe4ff */
[----:B------:R1:W-:Y:S01]  /*20c0*/  STG.E.64 desc[UR4][R16.64+0x8], R42 ;  /* 0x0000082a10007986 */ /* 0x0003e2000c101b04 */
[----:B------:R-:W-:Y:S02]  /*20d0*/  ISETP.GE.U32.AND P0, PT, R6, R5, PT ;  /* 0x000000050600720c */ /* 0x000fe40003f06070 */
[----:B------:R-:W-:Y:S02]  /*20e0*/  IADD3 R0, P2, PT, R16, 0x20, RZ ;  /* 0x0000002010007810 */ /* 0x000fe40007f5e0ff */
[----:B------:R-:W-:-:S02]  /*20f0*/  ISETP.GE.AND.EX P0, PT, R7, R4, PT, P0 ;  /* 0x000000040700720c */ /* 0x000fc40003f06300 */
[----:B------:R-:W-:Y:S02]  /*2100*/  IADD3 R14, P3, PT, R14, 0x10, RZ ;  /* 0x000000100e0e7810 */ /* 0x000fe40007f7e0ff */
[----:B------:R-:W-:Y:S01]  /*2110*/  IADD3 R2, P4, PT, R2, 0x10, RZ ;  /* 0x0000001002027810 */ /* 0x000fe20007f9e0ff */
[----:B0-----:R-:W-:Y:S01]  /*2120*/  IMAD.X R19, RZ, RZ, R19, P1 ;  /* 0x000000ffff137224 */ /* 0x001fe200008e0613 */
[----:B------:R-:W-:Y:S01]  /*2130*/  IADD3 R8, P5, PT, R8, 0x10, RZ ;  /* 0x0000001008087810 */ /* 0x000fe20007fbe0ff */
[----:B------:R-:W-:Y:S02]  /*2140*/  IMAD.X R15, RZ, RZ, R15, P3 ;  /* 0x000000ffff0f7224 */ /* 0x000fe400018e060f */
[----:B-1----:R-:W-:Y:S02]  /*2150*/  IMAD.X R17, RZ, RZ, R17, P2 ;  /* 0x000000ffff117224 */ /* 0x002fe400010e0611 */
[----:B------:R-:W-:Y:S02]  /*2160*/  IMAD.X R3, RZ, RZ, R3, P4 ;  /* 0x000000ffff037224 */ /* 0x000fe400020e0603 */
[----:B------:R-:W-:Y:S01]  /*2170*/  IMAD.X R9, RZ, RZ, R9, P5 ;  /* 0x000000ffff097224 */ /* 0x000fe200028e0609 */
[----:B------:R-:W-:Y:S06]  /*2180*/  @!P0 BRA `(.L_x_36) ;  /* 0xffffffe800ac8947 */ /* 0x000fec000383ffff */
[----:B------:R-:W-:Y:S05]  /*2190*/  EXIT ;  /* 0x000000000000794d */ /* 0x000fea0003800000 */
        .weak           $__internal_0_$__cuda_sm20_div_rn_f64_full
        .type           $__internal_0_$__cuda_sm20_div_rn_f64_full,@function
        .size           $__internal_0_$__cuda_sm20_div_rn_f64_full,($__internal_1_$__cuda_sm20_div_u64 - $__internal_0_$__cuda_sm20_div_rn_f64_full)
$__internal_0_$__cuda_sm20_div_rn_f64_full:
[C---:B------:R-:W-:Y:S01]  /*21a0*/  FSETP.GEU.AND P0, PT, |R35|.reuse, 1.469367938527859385e-39, PT ;  /* 0x001000002300780b */ /* 0x040fe20003f0e200 */
[----:B------:R-:W-:Y:S01]  /*21b0*/  IMAD.MOV.U32 R48, RZ, RZ, 0x1 ;  /* 0x00000001ff307424 */ /* 0x000fe200078e00ff */
[----:B------:R-:W-:Y:S01]  /*21c0*/  LOP3.LUT R32, R35, 0x800fffff, RZ, 0xc0, !PT ;  /* 0x800fffff23207812 */ /* 0x000fe200078ec0ff */
[----:B------:R-:W-:Y:S01]  /*21d0*/  IMAD.MOV.U32 R43, RZ, RZ, 0x1ca00000 ;  /* 0x1ca00000ff2b7424 */ /* 0x000fe200078e00ff */
[C---:B------:R-:W-:Y:S01]  /*21e0*/  FSETP.GEU.AND P2, PT, |R37|.reuse, 1.469367938527859385e-39, PT ;  /* 0x001000002500780b */ /* 0x040fe20003f4e200 */
[----:B------:R-:W-:Y:S01]  /*21f0*/  BSSY.RECONVERGENT B2, `(.L_x_37) ;  /* 0x0000052000027945 */ /* 0x000fe20003800200 */
[----:B------:R-:W-:Y:S02]  /*2200*/  LOP3.LUT R33, R32, 0x3ff00000, RZ, 0xfc, !PT ;  /* 0x3ff0000020217812 */ /* 0x000fe400078efcff */
[----:B------:R-:W-:Y:S02]  /*2210*/  MOV R32, R34 ;  /* 0x0000002200207202 */ /* 0x000fe40000000f00 */
[----:B------:R-:W-:-:S02]  /*2220*/  LOP3.LUT R42, R37, 0x7ff00000, RZ, 0xc0, !PT ;  /* 0x7ff00000252a7812 */ /* 0x000fc400078ec0ff */
[C---:B------:R-:W-:Y:S01]  /*2230*/  LOP3.LUT R47, R35.reuse, 0x7ff00000, RZ, 0xc0, !PT ;  /* 0x7ff00000232f7812 */ /* 0x040fe200078ec0ff */
[----:B------:R-:W-:Y:S02]  /*2240*/  @!P0 DMUL R32, R34, 8.98846567431157953865e+307 ;  /* 0x7fe0000022208828 */ /* 0x000fe40000000000 */
[----:B------:R-:W-:Y:S01]  /*2250*/  IMAD.MOV.U32 R46, RZ, RZ, R42 ;  /* 0x000000ffff2e7224 */ /* 0x000fe200078e002a */
[C---:B------:R-:W-:Y:S02]  /*2260*/  ISETP.GE.U32.AND P1, PT, R42.reuse, R47, PT ;  /* 0x0000002f2a00720c */ /* 0x040fe40003f26070 */
[----:B------:R-:W-:Y:S01]  /*2270*/  @!P2 LOP3.LUT R39, R35, 0x7ff00000, RZ, 0xc0, !PT ;  /* 0x7ff000002327a812 */ /* 0x000fe200078ec0ff */
[----:B------:R-:W0:Y:S03]  /*2280*/  MUFU.RCP64H R49, R33 ;  /* 0x0000002100317308 */ /* 0x000e260000001800 */
[----:B------:R-:W-:-:S02]  /*2290*/  @!P2 ISETP.GE.U32.AND P3, PT, R42, R39, PT ;  /* 0x000000272a00a20c */ /* 0x000fc40003f66070 */
[----:B------:R-:W-:Y:S02]  /*22a0*/  SEL R39, R43, 0x63400000, !P1 ;  /* 0x634000002b277807 */ /* 0x000fe40004800000 */
[----:B------:R-:W-:Y:S02]  /*22b0*/  @!P0 LOP3.LUT R47, R33, 0x7ff00000, RZ, 0xc0, !PT ;  /* 0x7ff00000212f8812 */ /* 0x000fe400078ec0ff */
[----:B------:R-:W-:Y:S01]  /*22c0*/  LOP3.LUT R39, R39, 0x800fffff, R37, 0xf8, !PT ;  /* 0x800fffff27277812 */ /* 0x000fe200078ef825 */
[----:B0-----:R-:W-:-:S08]  /*22d0*/  DFMA R40, R48, -R32, 1 ;  /* 0x3ff000003028742b */ /* 0x001fd00000000820 */
[----:B------:R-:W-:-:S08]  /*22e0*/  DFMA R40, R40, R40, R40 ;  /* 0x000000282828722b */ /* 0x000fd00000000028 */
[----:B------:R-:W-:Y:S01]  /*22f0*/  DFMA R48, R48, R40, R48 ;  /* 0x000000283030722b */ /* 0x000fe20000000030 */
[----:B------:R-:W-:Y:S01]  /*2300*/  @!P2 SEL R41, R43, 0x63400000, !P3 ;  /* 0x634000002b29a807 */ /* 0x000fe20005800000 */
[----:B------:R-:W-:-:S03]  /*2310*/  @!P2 IMAD.MOV.U32 R40, RZ, RZ, RZ ;  /* 0x000000ffff28a224 */ /* 0x000fc600078e00ff */
[----:B------:R-:W-:-:S03]  /*2320*/  @!P2 LOP3.LUT R38, R41, 0x80000000, R37, 0xf8, !PT ;  /* 0x800000002926a812 */ /* 0x000fc600078ef825 */
[----:B------:R-:W-:Y:S01]  /*2330*/  DFMA R50, R48, -R32, 1 ;  /* 0x3ff000003032742b */ /* 0x000fe20000000820 */
[----:B------:R-:W-:Y:S01]  /*2340*/  @!P2 LOP3.LUT R41, R38, 0x100000, RZ, 0xfc, !PT ;  /* 0x001000002629a812 */ /* 0x000fe200078efcff */
[----:B------:R-:W-:-:S06]  /*2350*/  IMAD.MOV.U32 R38, RZ, RZ, R36 ;  /* 0x000000ffff267224 */ /* 0x000fcc00078e0024 */
[----:B------:R-:W-:Y:S02]  /*2360*/  DFMA R50, R48, R50, R48 ;  /* 0x000000323032722b */ /* 0x000fe40000000030 */
[----:B------:R-:W-:-:S08]  /*2370*/  @!P2 DFMA R38, R38, 2, -R40 ;  /* 0x400000002626a82b */ /* 0x000fd00000000828 */
[----:B------:R-:W-:Y:S02]  /*2380*/  DMUL R48, R50, R38 ;  /* 0x0000002632307228 */ /* 0x000fe40000000000 */
[----:B------:R-:W-:-:S06]  /*2390*/  @!P2 LOP3.LUT R46, R39, 0x7ff00000, RZ, 0xc0, !PT ;  /* 0x7ff00000272ea812 */ /* 0x000fcc00078ec0ff */
[----:B------:R-:W-:-:S08]  /*23a0*/  DFMA R40, R48, -R32, R38 ;  /* 0x800000203028722b */ /* 0x000fd00000000026 */
[----:B------:R-:W-:Y:S01]  /*23b0*/  DFMA R40, R50, R40, R48 ;  /* 0x000000283228722b */ /* 0x000fe20000000030 */
[----:B------:R-:W-:Y:S01]  /*23c0*/  IADD3 R48, PT, PT, R46, -0x1, RZ ;  /* 0xffffffff2e307810 */ /* 0x000fe20007ffe0ff */
[----:B------:R-:W-:-:S03]  /*23d0*/  VIADD R49, R47, 0xffffffff ;  /* 0xffffffff2f317836 */ /* 0x000fc60000000000 */
[----:B------:R-:W-:-:S04]  /*23e0*/  ISETP.GT.U32.AND P0, PT, R48, 0x7feffffe, PT ;  /* 0x7feffffe3000780c */ /* 0x000fc80003f04070 */
[----:B------:R-:W-:-:S13]  /*23f0*/  ISETP.GT.U32.OR P0, PT, R49, 0x7feffffe, P0 ;  /* 0x7feffffe3100780c */ /* 0x000fda0000704470 */
[----:B------:R-:W-:Y:S05]  /*2400*/  @P0 BRA `(.L_x_38) ;  /* 0x00000000006c0947 */ /* 0x000fea0003800000 */
[----:B------:R-:W-:Y:S01]  /*2410*/  LOP3.LUT R37, R35, 0x7ff00000, RZ, 0xc0, !PT ;  /* 0x7ff0000023257812 */ /* 0x000fe200078ec0ff */
[----:B------:R-:W-:-:S03]  /*2420*/  IMAD.MOV.U32 R46, RZ, RZ, RZ ;  /* 0x000000ffff2e7224 */ /* 0x000fc600078e00ff */
[CC--:B------:R-:W-:Y:S02]  /*2430*/  VIADDMNMX R36, R42.reuse, -R37.reuse, 0xb9600000, !PT ;  /* 0xb96000002a247446 */ /* 0x0c0fe40007800925 */
[----:B------:R-:W-:Y:S02]  /*2440*/  ISETP.GE.U32.AND P0, PT, R42, R37, PT ;  /* 0x000000252a00720c */ /* 0x000fe40003f06070 */
[----:B------:R-:W-:Y:S02]  /*2450*/  VIMNMX R36, PT, PT, R36, 0x46a00000, PT ;  /* 0x46a0000024247848 */ /* 0x000fe40003fe0100 */
[----:B------:R-:W-:-:S05]  /*2460*/  SEL R43, R43, 0x63400000, !P0 ;  /* 0x634000002b2b7807 */ /* 0x000fca0004000000 */
[----:B------:R-:W-:-:S04]  /*2470*/  IMAD.IADD R36, R36, 0x1, -R43 ;  /* 0x0000000124247824 */ /* 0x000fc800078e0a2b */
[----:B------:R-:W-:-:S06]  /*2480*/  VIADD R47, R36, 0x7fe00000 ;  /* 0x7fe00000242f7836 */ /* 0x000fcc0000000000 */
[----:B------:R-:W-:-:S10]  /*2490*/  DMUL R42, R40, R46 ;  /* 0x0000002e282a7228 */ /* 0x000fd40000000000 */
[----:B------:R-:W-:-:S13]  /*24a0*/  FSETP.GTU.AND P0, PT, |R43|, 1.469367938527859385e-39, PT ;  /* 0x001000002b00780b */ /* 0x000fda0003f0c200 */
[----:B------:R-:W-:Y:S05]  /*24b0*/  @P0 BRA `(.L_x_39) ;  /* 0x0000000000940947 */ /* 0x000fea0003800000 */
[----:B------:R-:W-:Y:S01]  /*24c0*/  DFMA R32, R40, -R32, R38 ;  /* 0x800000202820722b */ /* 0x000fe20000000026 */
[----:B------:R-:W-:-:S09]  /*24d0*/  IMAD.MOV.U32 R46, RZ, RZ, RZ ;  /* 0x000000ffff2e7224 */ /* 0x000fd200078e00ff */
[C---:B------:R-:W-:Y:S02]  /*24e0*/  FSETP.NEU.AND P0, PT, R33.reuse, RZ, PT ;  /* 0x000000ff2100720b */ /* 0x040fe40003f0d000 */
[----:B------:R-:W-:-:S04]  /*24f0*/  LOP3.LUT R34, R33, 0x80000000, R35, 0x48, !PT ;  /* 0x8000000021227812 */ /* 0x000fc800078e4823 */
[----:B------:R-:W-:-:S07]  /*2500*/  LOP3.LUT R47, R34, R47, RZ, 0xfc, !PT ;  /* 0x0000002f222f7212 */ /* 0x000fce00078efcff */
[----:B------:R-:W-:Y:S05]  /*2510*/  @!P0 BRA `(.L_x_39) ;  /* 0x00000000007c8947 */ /* 0x000fea0003800000 */
[C---:B------:R-:W-:Y:S01]  /*2520*/  IADD3 R33, PT, PT, -R36.reuse, RZ, RZ ;  /* 0x000000ff24217210 */ /* 0x040fe20007ffe1ff */
[----:B------:R-:W-:Y:S01]  /*2530*/  IMAD.MOV.U32 R32, RZ, RZ, RZ ;  /* 0x000000ffff207224 */ /* 0x000fe200078e00ff */
[----:B------:R-:W-:-:S05]  /*2540*/  IADD3 R36, PT, PT, -R36, -0x43300000, RZ ;  /* 0xbcd0000024247810 */ /* 0x000fca0007ffe1ff */
[----:B------:R-:W-:Y:S02]  /*2550*/  DFMA R32, R42, -R32, R40 ;  /* 0x800000202a20722b */ /* 0x000fe40000000028 */
[----:B------:R-:W-:-:S08]  /*2560*/  DMUL.RP R40, R40, R46 ;  /* 0x0000002e28287228 */ /* 0x000fd00000008000 */
[----:B------:R-:W-:Y:S02]  /*2570*/  FSETP.NEU.AND P0, PT, |R33|, R36, PT ;  /* 0x000000242100720b */ /* 0x000fe40003f0d200 */
[----:B------:R-:W-:Y:S02]  /*2580*/  LOP3.LUT R33, R41, R34, RZ, 0x3c, !PT ;  /* 0x0000002229217212 */ /* 0x000fe400078e3cff */
[----:B------:R-:W-:Y:S02]  /*2590*/  FSEL R42, R40, R42, !P0 ;  /* 0x0000002a282a7208 */ /* 0x000fe40004000000 */
[----:B------:R-:W-:Y:S01]  /*25a0*/  FSEL R43, R33, R43, !P0 ;  /* 0x0000002b212b7208 */ /* 0x000fe20004000000 */
[----:B------:R-:W-:Y:S06]  /*25b0*/  BRA `(.L_x_39) ;  /* 0x0000000000547947 */ /* 0x000fec0003800000 */
.L_x_38:
[----:B------:R-:W-:-:S14]  /*25c0*/  DSETP.NAN.AND P0, PT, R36, R36, PT ;  /* 0x000000242400722a */ /* 0x000fdc0003f08000 */
[----:B------:R-:W-:Y:S05]  /*25d0*/  @P0 BRA `(.L_x_40) ;  /* 0x0000000000440947 */ /* 0x000fea0003800000 */
[----:B------:R-:W-:-:S14]  /*25e0*/  DSETP.NAN.AND P0, PT, R34, R34, PT ;  /* 0x000000222200722a */ /* 0x000fdc0003f08000 */
[----:B------:R-:W-:Y:S05]  /*25f0*/  @P0 BRA `(.L_x_41) ;  /* 0x0000000000300947 */ /* 0x000fea0003800000 */
[----:B------:R-:W-:Y:S01]  /*2600*/  ISETP.NE.AND P0, PT, R46, R47, PT ;  /* 0x0000002f2e00720c */ /* 0x000fe20003f05270 */
[----:B------:R-:W-:Y:S02]  /*2610*/  IMAD.MOV.U32 R42, RZ, RZ, 0x0 ;  /* 0x00000000ff2a7424 */ /* 0x000fe400078e00ff */
[----:B------:R-:W-:-:S10]  /*2620*/  IMAD.MOV.U32 R43, RZ, RZ, -0x80000 ;  /* 0xfff80000ff2b7424 */ /* 0x000fd400078e00ff */
[----:B------:R-:W-:Y:S05]  /*2630*/  @!P0 BRA `(.L_x_39) ;  /* 0x0000000000348947 */ /* 0x000fea0003800000 */
[----:B------:R-:W-:Y:S02]  /*2640*/  ISETP.NE.AND P0, PT, R46, 0x7ff00000, PT ;  /* 0x7ff000002e00780c */ /* 0x000fe40003f05270 */
[----:B------:R-:W-:Y:S02]  /*2650*/  LOP3.LUT R43, R37, 0x80000000, R35, 0x48, !PT ;  /* 0x80000000252b7812 */ /* 0x000fe400078e4823 */
[----:B------:R-:W-:-:S13]  /*2660*/  ISETP.EQ.OR P0, PT, R47, RZ, !P0 ;  /* 0x000000ff2f00720c */ /* 0x000fda0004702670 */
[----:B------:R-:W-:Y:S01]  /*2670*/  @P0 LOP3.LUT R32, R43, 0x7ff00000, RZ, 0xfc, !PT ;  /* 0x7ff000002b200812 */ /* 0x000fe200078efcff */
[----:B------:R-:W-:Y:S02]  /*2680*/  @!P0 IMAD.MOV.U32 R42, RZ, RZ, RZ ;  /* 0x000000ffff2a8224 */ /* 0x000fe400078e00ff */
[----:B------:R-:W-:Y:S01]  /*2690*/  @P0 IMAD.MOV.U32 R42, RZ, RZ, RZ ;  /* 0x000000ffff2a0224 */ /* 0x000fe200078e00ff */
[----:B------:R-:W-:Y:S01]  /*26a0*/  @P0 MOV R43, R32 ;  /* 0x00000020002b0202 */ /* 0x000fe20000000f00 */
[----:B------:R-:W-:Y:S06]  /*26b0*/  BRA `(.L_x_39) ;  /* 0x0000000000147947 */ /* 0x000fec0003800000 */
.L_x_41:
[----:B------:R-:W-:Y:S01]  /*26c0*/  LOP3.LUT R43, R35, 0x80000, RZ, 0xfc, !PT ;  /* 0x00080000232b7812 */ /* 0x000fe200078efcff */
[----:B------:R-:W-:Y:S01]  /*26d0*/  IMAD.MOV.U32 R42, RZ, RZ, R34 ;  /* 0x000000ffff2a7224 */ /* 0x000fe200078e0022 */
[----:B------:R-:W-:Y:S06]  /*26e0*/  BRA `(.L_x_39) ;  /* 0x0000000000087947 */ /* 0x000fec0003800000 */
.L_x_40:
[----:B------:R-:W-:Y:S01]  /*26f0*/  LOP3.LUT R43, R37, 0x80000, RZ, 0xfc, !PT ;  /* 0x00080000252b7812 */ /* 0x000fe200078efcff */
[----:B------:R-:W-:-:S07]  /*2700*/  IMAD.MOV.U32 R42, RZ, RZ, R36 ;  /* 0x000000ffff2a7224 */ /* 0x000fce00078e0024 */
.L_x_39:
[----:B------:R-:W-:Y:S05]  /*2710*/  BSYNC.RECONVERGENT B2 ;  /* 0x0000000000027941 */ /* 0x000fea0003800200 */
.L_x_37:
[----:B------:R-:W-:Y:S02]  /*2720*/  IMAD.MOV.U32 R32, RZ, RZ, R0 ;  /* 0x000000ffff207224 */ /* 0x000fe400078e0000 */
[----:B------:R-:W-:-:S04]  /*2730*/  IMAD.MOV.U32 R33, RZ, RZ, 0x0 ;  /* 0x00000000ff217424 */ /* 0x000fc800078e00ff */
[----:B------:R-:W-:Y:S05]  /*2740*/  RET.REL.NODEC R32 `(_Z4quadPvPdS0_) ;  /* 0xffffffd8202c7950 */ /* 0x000fea0003c3ffff */
        .weak           $__internal_1_$__cuda_sm20_div_u64
        .type           $__internal_1_$__cuda_sm20_div_u64,@function
        .size           $__internal_1_$__cuda_sm20_div_u64,($__internal_2_$__cuda_sm20_dsqrt_rn_f64_mediumpath_v1 - $__internal_1_$__cuda_sm20_div_u64)
$__internal_1_$__cuda_sm20_div_u64:
[----:B------:R-:W-:Y:S01]  /*2750*/  IMAD.MOV.U32 R10, RZ, RZ, R0 ;  /* 0x000000ffff0a7224 */ /* 0x000fe200078e0000 */
[----:B------:R-:W-:-:S05]  /*2760*/  MOV R11, R5 ;  /* 0x00000005000b7202 */ /* 0x000fca0000000f00 */
[----:B------:R-:W0:Y:S08]  /*2770*/  I2F.U64.RP R10, R10 ;  /* 0x0000000a000a7312 */ /* 0x000e300000309000 */
[----:B0-----:R-:W0:Y:S02]  /*2780*/  MUFU.RCP R6, R10 ;  /* 0x0000000a00067308 */ /* 0x001e240000001000 */
[----:B0-----:R-:W-:-:S06]  /*2790*/  VIADD R6, R6, 0x1ffffffe ;  /* 0x1ffffffe06067836 */ /* 0x001fcc0000000000 */
[----:B------:R-:W0:Y:S02]  /*27a0*/  F2I.U64.TRUNC R6, R6 ;  /* 0x0000000600067311 */ /* 0x000e24000020d800 */
[----:B0-----:R-:W-:-:S04]  /*27b0*/  IMAD.WIDE.U32 R8, R6, R0, RZ ;  /* 0x0000000006087225 */ /* 0x001fc800078e00ff */
[----:B------:R-:W-:Y:S01]  /*27c0*/  IMAD R9, R6, R5, R9 ;  /* 0x0000000506097224 */ /* 0x000fe200078e0209 */
[----:B------:R-:W-:-:S03]  /*27d0*/  IADD3 R13, P0, PT, RZ, -R8, RZ ;  /* 0x80000008ff0d7210 */ /* 0x000fc60007f1e0ff */
[----:B------:R-:W-:Y:S02]  /*27e0*/  IMAD R9, R7, R0, R9 ;  /* 0x0000000007097224 */ /* 0x000fe400078e0209 */
[----:B------:R-:W-:-:S04]  /*27f0*/  IMAD.HI.U32 R8, R6, R13, RZ ;  /* 0x0000000d06087227 */ /* 0x000fc800078e00ff */
[----:B------:R-:W-:Y:S02]  /*2800*/  IMAD.X R15, RZ, RZ, ~R9, P0 ;  /* 0x000000ffff0f7224 */ /* 0x000fe400000e0e09 */
[----:B------:R-:W-:Y:S02]  /*2810*/  IMAD.MOV.U32 R9, RZ, RZ, R6 ;  /* 0x000000ffff097224 */ /* 0x000fe400078e0006 */
[-C--:B------:R-:W-:Y:S02]  /*2820*/  IMAD R11, R7, R15.reuse, RZ ;  /* 0x0000000f070b7224 */ /* 0x080fe400078e02ff */
[----:B------:R-:W-:-:S04]  /*2830*/  IMAD.WIDE.U32 R8, P0, R6, R15, R8 ;  /* 0x0000000f06087225 */ /* 0x000fc80007800008 */
[----:B------:R-:W-:-:S04]  /*2840*/  IMAD.HI.U32 R15, R7, R15, RZ ;  /* 0x0000000f070f7227 */ /* 0x000fc800078e00ff */
[----:B------:R-:W-:-:S05]  /*2850*/  IMAD.HI.U32 R8, P1, R7, R13, R8 ;  /* 0x0000000d07087227 */ /* 0x000fca0007820008 */
[----:B------:R-:W-:Y:S01]  /*2860*/  IADD3 R9, P2, PT, R11, R8, RZ ;  /* 0x000000080b097210 */ /* 0x000fe20007f5e0ff */
[----:B------:R-:W-:-:S04]  /*2870*/  IMAD.X R8, R15, 0x1, R7, P0 ;  /* 0x000000010f087824 */ /* 0x000fc800000e0607 */
[----:B------:R-:W-:Y:S01]  /*2880*/  IMAD.WIDE.U32 R6, R9, R0, RZ ;  /* 0x0000000009067225 */ /* 0x000fe200078e00ff */
[----:B------:R-:W-:-:S03]  /*2890*/  IADD3.X R11, PT, PT, RZ, RZ, R8, P2, P1 ;  /* 0x000000ffff0b7210 */ /* 0x000fc600017e2408 */
[----:B------:R-:W-:Y:S01]  /*28a0*/  IMAD R7, R9, R5, R7 ;  /* 0x0000000509077224 */ /* 0x000fe200078e0207 */
[----:B------:R-:W-:-:S03]  /*28b0*/  IADD3 R13, P0, PT, RZ, -R6, RZ ;  /* 0x80000006ff0d7210 */ /* 0x000fc60007f1e0ff */
[----:B------:R-:W-:Y:S02]  /*28c0*/  IMAD R7, R11, R0, R7 ;  /* 0x000000000b077224 */ /* 0x000fe400078e0207 */
[----:B------:R-:W-:-:S04]  /*28d0*/  IMAD.HI.U32 R8, R9, R13, RZ ;  /* 0x0000000d09087227 */ /* 0x000fc800078e00ff */
[----:B------:R-:W-:Y:S02]  /*28e0*/  IMAD.X R6, RZ, RZ, ~R7, P0 ;  /* 0x000000ffff067224 */ /* 0x000fe400000e0e07 */
[----:B------:R-:W-:Y:S02]  /*28f0*/  IMAD.MOV.U32 R7, RZ, RZ, RZ ;  /* 0x000000ffff077224 */ /* 0x000fe400078e00ff */
[----:B------:R-:W-:-:S04]  /*2900*/  IMAD.WIDE.U32 R8, P0, R9, R6, R8 ;  /* 0x0000000609087225 */ /* 0x000fc80007800008 */
[C---:B------:R-:W-:Y:S02]  /*2910*/  IMAD R10, R11.reuse, R6, RZ ;  /* 0x000000060b0a7224 */ /* 0x040fe400078e02ff */
[----:B------:R-:W-:-:S04]  /*2920*/  IMAD.HI.U32 R9, P1, R11, R13, R8 ;  /* 0x0000000d0b097227 */ /* 0x000fc80007820008 */
[----:B------:R-:W-:Y:S01]  /*2930*/  IMAD.HI.U32 R6, R11, R6, RZ ;  /* 0x000000060b067227 */ /* 0x000fe200078e00ff */
[----:B------:R-:W-:-:S04]  /*2940*/  IADD3 R9, P2, PT, R10, R9, RZ ;  /* 0x000000090a097210 */ /* 0x000fc80007f5e0ff */
[----:B------:R-:W-:Y:S01]  /*2950*/  IADD3.X R11, PT, PT, R6, R11, RZ, P0, !PT ;  /* 0x0000000b060b7210 */ /* 0x000fe200007fe4ff */
[----:B------:R-:W-:-:S03]  /*2960*/  IMAD.HI.U32 R6, R9, R2, RZ ;  /* 0x0000000209067227 */ /* 0x000fc600078e00ff */
[----:B------:R-:W-:Y:S01]  /*2970*/  IADD3.X R11, PT, PT, RZ, RZ, R11, P2, P1 ;  /* 0x000000ffff0b7210 */ /* 0x000fe200017e240b */
[----:B------:R-:W-:-:S04]  /*2980*/  IMAD.WIDE.U32 R6, R9, R3, R6 ;  /* 0x0000000309067225 */ /* 0x000fc800078e0006 */
[C---:B------:R-:W-:Y:S02]  /*2990*/  IMAD R9, R11.reuse, R3, RZ ;  /* 0x000000030b097224 */ /* 0x040fe400078e02ff */
[----:B------:R-:W-:-:S04]  /*29a0*/  IMAD.HI.U32 R6, P0, R11, R2, R6 ;  /* 0x000000020b067227 */ /* 0x000fc80007800006 */
[----:B------:R-:W-:Y:S01]  /*29b0*/  IMAD.HI.U32 R8, R11, R3, RZ ;  /* 0x000000030b087227 */ /* 0x000fe200078e00ff */
[----:B------:R-:W-:-:S03]  /*29c0*/  IADD3 R9, P1, PT, R9, R6, RZ ;  /* 0x0000000609097210 */ /* 0x000fc60007f3e0ff */
[----:B------:R-:W-:Y:S02]  /*29d0*/  IMAD.X R8, RZ, RZ, R8, P0 ;  /* 0x000000ffff087224 */ /* 0x000fe400000e0608 */
[----:B------:R-:W-:-:S04]  /*29e0*/  IMAD.WIDE.U32 R6, R9, R0, RZ ;  /* 0x0000000009067225 */ /* 0x000fc800078e00ff */
[----:B------:R-:W-:Y:S01]  /*29f0*/  IMAD.X R11, RZ, RZ, R8, P1 ;  /* 0x000000ffff0b7224 */ /* 0x000fe200008e0608 */
[----:B------:R-:W-:Y:S01]  /*2a00*/  IADD3 R13, P1, PT, -R6, R2, RZ ;  /* 0x00000002060d7210 */ /* 0x000fe20007f3e1ff */
[----:B------:R-:W-:-:S03]  /*2a10*/  IMAD R7, R9, R5, R7 ;  /* 0x0000000509077224 */ /* 0x000fc600078e0207 */
[-C--:B------:R-:W-:Y:S01]  /*2a20*/  ISETP.GE.U32.AND P0, PT, R13, R0.reuse, PT ;  /* 0x000000000d00720c */ /* 0x080fe20003f06070 */
[----:B------:R-:W-:-:S04]  /*2a30*/  IMAD R6, R11, R0, R7 ;  /* 0x000000000b067224 */ /* 0x000fc800078e0207 */
[----:B------:R-:W-:Y:S01]  /*2a40*/  IMAD.X R12, R3, 0x1, ~R6, P1 ;  /* 0x00000001030c7824 */ /* 0x000fe200008e0e06 */
[----:B------:R-:W-:Y:S02]  /*2a50*/  IADD3 R7, P1, PT, -R0, R13, RZ ;  /* 0x0000000d00077210 */ /* 0x000fe40007f3e1ff */
[----:B------:R-:W-:Y:S02]  /*2a60*/  IADD3 R6, P2, PT, R9, 0x1, RZ ;  /* 0x0000000109067810 */ /* 0x000fe40007f5e0ff */
[C---:B------:R-:W-:Y:S01]  /*2a70*/  ISETP.GE.U32.AND.EX P0, PT, R12.reuse, R5, PT, P0 ;  /* 0x000000050c00720c */ /* 0x040fe20003f06100 */
[----:B------:R-:W-:Y:S01]  /*2a80*/  IMAD.X R10, R12, 0x1, ~R5, P1 ;  /* 0x000000010c0a7824 */ /* 0x000fe200008e0e05 */
[----:B------:R-:W-:Y:S02]  /*2a90*/  IADD3.X R8, PT, PT, RZ, R11, RZ, P2, !PT ;  /* 0x0000000bff087210 */ /* 0x000fe400017fe4ff */
[----:B------:R-:W-:Y:S02]  /*2aa0*/  SEL R9, R6, R9, P0 ;  /* 0x0000000906097207 */ /* 0x000fe40000000000 */
[----:B------:R-:W-:-:S02]  /*2ab0*/  SEL R7, R7, R13, P0 ;  /* 0x0000000d07077207 */ /* 0x000fc40000000000 */
[----:B------:R-:W-:Y:S02]  /*2ac0*/  SEL R8, R8, R11, P0 ;  /* 0x0000000b08087207 */ /* 0x000fe40000000000 */
[----:B------:R-:W-:Y:S02]  /*2ad0*/  IADD3 R6, P2, PT, R9, 0x1, RZ ;  /* 0x0000000109067810 */ /* 0x000fe40007f5e0ff */
[----:B------:R-:W-:Y:S02]  /*2ae0*/  SEL R10, R10, R12, P0 ;  /* 0x0000000c0a0a7207 */ /* 0x000fe40000000000 */
[----:B------:R-:W-:Y:S01]  /*2af0*/  ISETP.GE.U32.AND P0, PT, R7, R0, PT ;  /* 0x000000000700720c */ /* 0x000fe20003f06070 */
[----:B------:R-:W-:Y:S01]  /*2b00*/  IMAD.X R7, RZ, RZ, R8, P2 ;  /* 0x000000ffff077224 */ /* 0x000fe200010e0608 */
[----:B------:R-:W-:Y:S02]  /*2b10*/  ISETP.NE.U32.AND P1, PT, R0, RZ, PT ;  /* 0x000000ff0000720c */ /* 0x000fe40003f25070 */
[----:B------:R-:W-:-:S02]  /*2b20*/  ISETP.GE.U32.AND.EX P0, PT, R10, R5, PT, P0 ;  /* 0x000000050a00720c */ /* 0x000fc40003f06100 */
[----:B------:R-:W-:Y:S01]  /*2b30*/  ISETP.NE.AND.EX P1, PT, R5, RZ, PT, P1 ;  /* 0x000000ff0500720c */ /* 0x000fe20003f25310 */
[----:B------:R-:W-:Y:S01]  /*2b40*/  IMAD.MOV.U32 R5, RZ, RZ, 0x0 ;  /* 0x00000000ff057424 */ /* 0x000fe200078e00ff */
[----:B------:R-:W-:Y:S02]  /*2b50*/  SEL R0, R6, R9, P0 ;  /* 0x0000000906007207 */ /* 0x000fe40000000000 */
[----:B------:R-:W-:Y:S02]  /*2b60*/  SEL R7, R7, R8, P0 ;  /* 0x0000000807077207 */ /* 0x000fe40000000000 */
[----:B------:R-:W-:Y:S02]  /*2b70*/  SEL R0, R0, 0xffffffff, P1 ;  /* 0xffffffff00007807 */ /* 0x000fe40000800000 */
[----:B------:R-:W-:Y:S01]  /*2b80*/  SEL R7, R7, 0xffffffff, P1 ;  /* 0xffffffff07077807 */ /* 0x000fe20000800000 */
[----:B------:R-:W-:Y:S06]  /*2b90*/  RET.REL.NODEC R4 `(_Z4quadPvPdS0_) ;  /* 0xffffffd404187950 */ /* 0x000fec0003c3ffff */
        .weak           $__internal_2_$__cuda_sm20_dsqrt_rn_f64_mediumpath_v1
        .type           $__internal_2_$__cuda_sm20_dsqrt_rn_f64_mediumpath_v1,@function
        .size           $__internal_2_$__cuda_sm20_dsqrt_rn_f64_mediumpath_v1,(.L_x_49 - $__internal_2_$__cuda_sm20_dsqrt_rn_f64_mediumpath_v1)
$__internal_2_$__cuda_sm20_dsqrt_rn_f64_mediumpath_v1:
[----:B------:R-:W-:Y:S01]  /*2ba0*/  ISETP.GE.U32.AND P0, PT, R34, -0x3400000, PT ;  /* 0xfcc000002200780c */ /* 0x000fe20003f06070 */
[----:B------:R-:W-:Y:S01]  /*2bb0*/  BSSY.RECONVERGENT B2, `(.L_x_42) ;  /* 0x0000025000027945 */ /* 0x000fe20003800200 */
[----:B------:R-:W-:Y:S02]  /*2bc0*/  IMAD.MOV.U32 R37, RZ, RZ, R29 ;  /* 0x000000ffff257224 */ /* 0x000fe400078e001d */
[----:B------:R-:W-:-:S09]  /*2bd0*/  IMAD.MOV.U32 R34, RZ, RZ, R0 ;  /* 0x000000ffff227224 */ /* 0x000fd200078e0000 */
[----:B------:R-:W-:Y:S05]  /*2be0*/  @!P0 BRA `(.L_x_43) ;  /* 0x0000000000208947 */ /* 0x000fea0003800000 */
[----:B------:R-:W-:-:S10]  /*2bf0*/  DFMA.RM R32, R30, R34, R32 ;  /* 0x000000221e20722b */ /* 0x000fd40000004020 */
[----:B------:R-:W-:-:S05]  /*2c00*/  IADD3 R30, P0, PT, R32, 0x1, RZ ;  /* 0x00000001201e7810 */ /* 0x000fca0007f1e0ff */
[----:B------:R-:W-:-:S06]  /*2c10*/  IMAD.X R31, RZ, RZ, R33, P0 ;  /* 0x000000ffff1f7224 */ /* 0x000fcc00000e0621 */
[----:B------:R-:W-:-:S08]  /*2c20*/  DFMA.RP R36, -R32, R30, R36 ;  /* 0x0000001e2024722b */ /* 0x000fd00000008124 */
[----:B------:R-:W-:-:S06]  /*2c30*/  DSETP.GT.AND P0, PT, R36, RZ, PT ;  /* 0x000000ff2400722a */ /* 0x000fcc0003f04000 */
[----:B------:R-:W-:Y:S02]  /*2c40*/  FSEL R30, R30, R32, P0 ;  /* 0x000000201e1e7208 */ /* 0x000fe40000000000 */
[----:B------:R-:W-:Y:S01]  /*2c50*/  FSEL R31, R31, R33, P0 ;  /* 0x000000211f1f7208 */ /* 0x000fe20000000000 */
[----:B------:R-:W-:Y:S06]  /*2c60*/  BRA `(.L_x_44) ;  /* 0x0000000000647947 */ /* 0x000fec0003800000 */
.L_x_43:
[----:B------:R-:W-:-:S14]  /*2c70*/  DSETP.NE.AND P0, PT, R36, RZ, PT ;  /* 0x000000ff2400722a */ /* 0x000fdc0003f05000 */
[----:B------:R-:W-:Y:S05]  /*2c80*/  @!P0 BRA `(.L_x_45) ;  /* 0x0000000000588947 */ /* 0x000fea0003800000 */
[----:B------:R-:W-:-:S13]  /*2c90*/  ISETP.GE.AND P0, PT, R37, RZ, PT ;  /* 0x000000ff2500720c */ /* 0x000fda0003f06270 */
[----:B------:R-:W-:Y:S01]  /*2ca0*/  @!P0 MOV R30, 0x0 ;  /* 0x00000000001e8802 */ /* 0x000fe20000000f00 */
[----:B------:R-:W-:Y:S01]  /*2cb0*/  @!P0 IMAD.MOV.U32 R31, RZ, RZ, -0x80000 ;  /* 0xfff80000ff1f8424 */ /* 0x000fe200078e00ff */
[----:B------:R-:W-:Y:S06]  /*2cc0*/  @!P0 BRA `(.L_x_44) ;  /* 0x00000000004c8947 */ /* 0x000fec0003800000 */
[----:B------:R-:W-:-:S13]  /*2cd0*/  ISETP.GT.AND P0, PT, R37, 0x7fefffff, PT ;  /* 0x7fefffff2500780c */ /* 0x000fda0003f04270 */
[----:B------:R-:W-:Y:S05]  /*2ce0*/  @P0 BRA `(.L_x_45) ;  /* 0x0000000000400947 */ /* 0x000fea0003800000 */
[----:B------:R-:W-:Y:S01]  /*2cf0*/  DMUL R36, R36, 8.11296384146066816958e+31 ;  /* 0x4690000024247828 */ /* 0x000fe20000000000 */
[----:B------:R-:W-:Y:S02]  /*2d00*/  IMAD.MOV.U32 R34, RZ, RZ, RZ ;  /* 0x000000ffff227224 */ /* 0x000fe400078e00ff */
[----:B------:R-:W-:Y:S02]  /*2d10*/  IMAD.MOV.U32 R30, RZ, RZ, 0x0 ;  /* 0x00000000ff1e7424 */ /* 0x000fe400078e00ff */
[----:B------:R-:W-:Y:S01]  /*2d20*/  IMAD.MOV.U32 R31, RZ, RZ, 0x3fd80000 ;  /* 0x3fd80000ff1f7424 */ /* 0x000fe200078e00ff */
[----:B------:R-:W0:Y:S02]  /*2d30*/  MUFU.RSQ64H R35, R37 ;  /* 0x0000002500237308 */ /* 0x000e240000001c00 */
[----:B0-----:R-:W-:-:S08]  /*2d40*/  DMUL R32, R34, R34 ;  /* 0x0000002222207228 */ /* 0x001fd00000000000 */
[----:B------:R-:W-:-:S08]  /*2d50*/  DFMA R32, R36, -R32, 1 ;  /* 0x3ff000002420742b */ /* 0x000fd00000000820 */
[----:B------:R-:W-:Y:S02]  /*2d60*/  DFMA R30, R32, R30, 0.5 ;  /* 0x3fe00000201e742b */ /* 0x000fe4000000001e */
[----:B------:R-:W-:-:S08]  /*2d70*/  DMUL R32, R34, R32 ;  /* 0x0000002022207228 */ /* 0x000fd00000000000 */
[----:B------:R-:W-:-:S08]  /*2d80*/  DFMA R32, R30, R32, R34 ;  /* 0x000000201e20722b */ /* 0x000fd00000000022 */
[----:B------:R-:W-:Y:S02]  /*2d90*/  DMUL R30, R36, R32 ;  /* 0x00000020241e7228 */ /* 0x000fe40000000000 */
[----:B------:R-:W-:-:S06]  /*2da0*/  VIADD R33, R33, 0xfff00000 ;  /* 0xfff0000021217836 */ /* 0x000fcc0000000000 */
[----:B------:R-:W-:-:S08]  /*2db0*/  DFMA R34, R30, -R30, R36 ;  /* 0x8000001e1e22722b */ /* 0x000fd00000000024 */
[----:B------:R-:W-:-:S10]  /*2dc0*/  DFMA R30, R32, R34, R30 ;  /* 0x00000022201e722b */ /* 0x000fd4000000001e */
[----:B------:R-:W-:Y:S01]  /*2dd0*/  IADD3 R31, PT, PT, R31, -0x3500000, RZ ;  /* 0xfcb000001f1f7810 */ /* 0x000fe20007ffe0ff */
[----:B------:R-:W-:Y:S06]  /*2de0*/  BRA `(.L_x_44) ;  /* 0x0000000000047947 */ /* 0x000fec0003800000 */
.L_x_45:
[----:B------:R-:W-:-:S11]  /*2df0*/  DADD R30, R36, R36 ;  /* 0x00000000241e7229 */ /* 0x000fd60000000024 */
.L_x_44:
[----:B------:R-:W-:Y:S05]  /*2e00*/  BSYNC.RECONVERGENT B2 ;  /* 0x0000000000027941 */ /* 0x000fea0003800200 */
.L_x_42:
[----:B------:R-:W-:Y:S02]  /*2e10*/  IMAD.MOV.U32 R0, RZ, RZ, R30 ;  /* 0x000000ffff007224 */ /* 0x000fe400078e001e */
[----:B------:R-:W-:Y:S02]  /*2e20*/  IMAD.MOV.U32 R29, RZ, RZ, R31 ;  /* 0x000000ffff1d7224 */ /* 0x000fe400078e001f */
[----:B------:R-:W-:Y:S02]  /*2e30*/  IMAD.MOV.U32 R30, RZ, RZ, R28 ;  /* 0x000000ffff1e7224 */ /* 0x000fe400078e001c */
[----:B------:R-:W-:-:S04]  /*2e40*/  IMAD.MOV.U32 R31, RZ, RZ, 0x0 ;  /* 0x00000000ff1f7424 */ /* 0x000fc800078e00ff */
[----:B------:R-:W-:Y:S05]  /*2e50*/  RET.REL.NODEC R30 `(_Z4quadPvPdS0_) ;  /* 0xffffffd01e687950 */ /* 0x000fea0003c3ffff */
.L_x_46:
[----:B------:R-:W-:-:S00]  /*2e60*/  BRA `(.L_x_46) ;  /* 0xfffffffc00fc7947 */ /* 0x000fc0000383ffff */
[----:B------:R-:W-:-:S00]  /*2e70*/  NOP ;  /* 0x0000000000007918 */ /* 0x000fc00000000000 */
        /* <DEDUP_REMOVED lines=8> */
.L_x_49:


//--------------------- .nv.shared.reserved.0     --------------------------
	.section	.nv.shared.reserved.0,"aw",@nobits
	.weak		__nv_reservedSMEM_offset_0_alias
	.size		__nv_reservedSMEM_offset_0_alias, 0, 64
	.other		__nv_reservedSMEM_offset_0_alias,@"STO_CUDA_RESERVED_SHARED STV_DEFAULT"
__nv_reservedSMEM_offset_0_alias:
	.zero		0
	.zero		64


//--------------------- .nv.constant0._Z4quadPvPdS0_ --------------------------
	.section	.nv.constant0._Z4quadPvPdS0_,"a",@progbits
	.sectionflags	@""
	.align	4
.nv.constant0._Z4quadPvPdS0_:
	.zero		920


//--------------------- SYMBOLS --------------------------

	.type		.nv.reservedSmem.offset0,@object
	.size		.nv.reservedSmem.offset0,0x4
